//
// Generated by NVIDIA NVVM Compiler
//
// Compiler Build ID: CL-36424714
// Cuda compilation tools, release 13.0, V13.0.88
// Based on NVVM 20.0.0
//

.version 9.0
.target sm_100
.address_size 64

	// .globl	_Z22flash_attention_kernelPKfS0_S0_PfS1_iiii
.extern .shared .align 16 .b8 shared_mem[];

.visible .entry _Z22flash_attention_kernelPKfS0_S0_PfS1_iiii(
	.param .u64 .ptr .align 1 _Z22flash_attention_kernelPKfS0_S0_PfS1_iiii_param_0,
	.param .u64 .ptr .align 1 _Z22flash_attention_kernelPKfS0_S0_PfS1_iiii_param_1,
	.param .u64 .ptr .align 1 _Z22flash_attention_kernelPKfS0_S0_PfS1_iiii_param_2,
	.param .u64 .ptr .align 1 _Z22flash_attention_kernelPKfS0_S0_PfS1_iiii_param_3,
	.param .u64 .ptr .align 1 _Z22flash_attention_kernelPKfS0_S0_PfS1_iiii_param_4,
	.param .u32 _Z22flash_attention_kernelPKfS0_S0_PfS1_iiii_param_5,
	.param .u32 _Z22flash_attention_kernelPKfS0_S0_PfS1_iiii_param_6,
	.param .u32 _Z22flash_attention_kernelPKfS0_S0_PfS1_iiii_param_7,
	.param .u32 _Z22flash_attention_kernelPKfS0_S0_PfS1_iiii_param_8
)
{
	.reg .pred 	%p<108>;
	.reg .b16 	%rs<27>;
	.reg .b32 	%r<453>;
	.reg .b32 	%f<535>;
	.reg .b64 	%rd<69>;

	ld.param.u64 	%rd10, [_Z22flash_attention_kernelPKfS0_S0_PfS1_iiii_param_0];
	ld.param.u64 	%rd11, [_Z22flash_attention_kernelPKfS0_S0_PfS1_iiii_param_1];
	ld.param.u64 	%rd12, [_Z22flash_attention_kernelPKfS0_S0_PfS1_iiii_param_2];
	ld.param.u32 	%r123, [_Z22flash_attention_kernelPKfS0_S0_PfS1_iiii_param_5];
	ld.param.u32 	%r124, [_Z22flash_attention_kernelPKfS0_S0_PfS1_iiii_param_6];
	ld.param.u32 	%r125, [_Z22flash_attention_kernelPKfS0_S0_PfS1_iiii_param_7];
	ld.param.u32 	%r126, [_Z22flash_attention_kernelPKfS0_S0_PfS1_iiii_param_8];
	cvta.to.global.u64 	%rd1, %rd11;
	cvta.to.global.u64 	%rd2, %rd10;
	cvta.to.global.u64 	%rd3, %rd12;
	cvt.rn.f32.s32 	%f50, %r124;
	sqrt.rn.f32 	%f51, %f50;
	rcp.rn.f32 	%f1, %f51;
	mov.u32 	%r127, %ctaid.x;
	mul.lo.s32 	%r1, %r125, %r127;
	add.s32 	%r128, %r1, %r125;
	min.s32 	%r129, %r128, %r123;
	sub.s32 	%r2, %r129, %r1;
	setp.ge.s32 	%p1, %r1, %r123;
	@%p1 bra 	$L__BB0_27;
	mov.u32 	%r452, %tid.x;
	mov.u32 	%r4, %ntid.x;
	shl.b32 	%r130, %r125, 2;
	mov.u32 	%r131, shared_mem;
	add.s32 	%r5, %r131, %r130;
	setp.ge.s32 	%p2, %r452, %r2;
	@%p2 bra 	$L__BB0_6;
	add.s32 	%r132, %r452, %r4;
	max.u32 	%r133, %r132, %r2;
	setp.lt.u32 	%p3, %r132, %r2;
	selp.u32 	%r134, 1, 0, %p3;
	add.s32 	%r135, %r132, %r134;
	sub.s32 	%r136, %r133, %r135;
	div.u32 	%r137, %r136, %r4;
	add.s32 	%r6, %r137, %r134;
	and.b32  	%r138, %r6, 3;
	setp.eq.s32 	%p4, %r138, 3;
	mov.u32 	%r415, %r452;
	@%p4 bra 	$L__BB0_5;
	add.s32 	%r140, %r6, 1;
	and.b32  	%r7, %r140, 3;
	mov.b32 	%r414, 0;
	mov.u32 	%r415, %r452;
$L__BB0_4:
	.pragma "nounroll";
	shl.b32 	%r141, %r415, 2;
	add.s32 	%r143, %r131, %r141;
	mov.b32 	%r144, -8388609;
	st.shared.u32 	[%r143], %r144;
	add.s32 	%r145, %r5, %r141;
	mov.b32 	%r146, 0;
	st.shared.u32 	[%r145], %r146;
	add.s32 	%r415, %r415, %r4;
	add.s32 	%r414, %r414, 1;
	setp.ne.s32 	%p5, %r414, %r7;
	@%p5 bra 	$L__BB0_4;
$L__BB0_5:
	setp.lt.u32 	%p6, %r6, 3;
	@%p6 bra 	$L__BB0_6;
	bra.uni 	$L__BB0_96;
$L__BB0_6:
	add.s32 	%r13, %r5, %r130;
	mul.lo.s32 	%r14, %r2, %r124;
	setp.ge.s32 	%p8, %r452, %r14;
	@%p8 bra 	$L__BB0_12;
	add.s32 	%r161, %r452, %r4;
	max.u32 	%r162, %r14, %r161;
	setp.lt.u32 	%p9, %r161, %r14;
	selp.u32 	%r163, 1, 0, %p9;
	add.s32 	%r164, %r161, %r163;
	sub.s32 	%r165, %r162, %r164;
	div.u32 	%r166, %r165, %r4;
	add.s32 	%r15, %r166, %r163;
	and.b32  	%r167, %r15, 3;
	setp.eq.s32 	%p10, %r167, 3;
	mov.u32 	%r418, %r452;
	@%p10 bra 	$L__BB0_10;
	add.s32 	%r169, %r15, 1;
	and.b32  	%r16, %r169, 3;
	mov.b32 	%r417, 0;
	mov.u32 	%r418, %r452;
$L__BB0_9:
	.pragma "nounroll";
	shl.b32 	%r170, %r418, 2;
	add.s32 	%r171, %r13, %r170;
	mov.b32 	%r172, 0;
	st.shared.u32 	[%r171], %r172;
	add.s32 	%r418, %r418, %r4;
	add.s32 	%r417, %r417, 1;
	setp.ne.s32 	%p11, %r417, %r16;
	@%p11 bra 	$L__BB0_9;
$L__BB0_10:
	setp.lt.u32 	%p12, %r15, 3;
	@%p12 bra 	$L__BB0_12;
$L__BB0_11:
	shl.b32 	%r173, %r418, 2;
	add.s32 	%r174, %r13, %r173;
	mov.b32 	%r175, 0;
	st.shared.u32 	[%r174], %r175;
	shl.b32 	%r176, %r4, 2;
	add.s32 	%r177, %r174, %r176;
	st.shared.u32 	[%r177], %r175;
	add.s32 	%r178, %r177, %r176;
	st.shared.u32 	[%r178], %r175;
	add.s32 	%r179, %r178, %r176;
	st.shared.u32 	[%r179], %r175;
	add.s32 	%r418, %r176, %r418;
	setp.lt.s32 	%p13, %r418, %r14;
	@%p13 bra 	$L__BB0_11;
$L__BB0_12:
	ld.param.u32 	%r411, [_Z22flash_attention_kernelPKfS0_S0_PfS1_iiii_param_5];
	bar.sync 	0;
	add.s32 	%r180, %r411, %r126;
	add.s32 	%r181, %r180, -1;
	div.s32 	%r26, %r181, %r126;
	setp.lt.s32 	%p14, %r26, 1;
	@%p14 bra 	$L__BB0_15;
	mul.lo.s32 	%r183, %r125, %r124;
	shl.b32 	%r184, %r183, 2;
	add.s32 	%r27, %r13, %r184;
	mul.lo.s32 	%r185, %r126, %r125;
	shl.b32 	%r186, %r185, 2;
	add.s32 	%r28, %r27, %r186;
	and.b32  	%r29, %r124, 7;
	and.b32  	%r30, %r124, 3;
	and.b32  	%r31, %r124, 2147483632;
	and.b32  	%r32, %r124, 2147483640;
	mov.b32 	%r424, 0;
	mov.b16 	%rs25, 0;
	cvt.u16.u32 	%rs8, %r126;
	mov.u16 	%rs26, %rs25;
$L__BB0_14:
	ld.param.u32 	%r412, [_Z22flash_attention_kernelPKfS0_S0_PfS1_iiii_param_5];
	mul.lo.s16 	%rs9, %rs25, %rs8;
	mul.lo.s32 	%r41, %r126, %r424;
	add.s32 	%r187, %r126, %r41;
	min.s32 	%r42, %r412, %r187;
	cvt.u16.u32 	%rs10, %r42;
	sub.s16 	%rs3, %rs10, %rs9;
	mul.lo.s16 	%rs11, %rs26, %rs8;
	sub.s16 	%rs12, %rs10, %rs11;
	cvt.u32.u16 	%r188, %rs12;
	and.b32  	%r189, %r188, 7;
	add.s32 	%r43, %r189, -1;
	sub.s32 	%r44, %r42, %r41;
	mul.lo.s32 	%r45, %r44, %r2;
	setp.ge.s32 	%p15, %r452, %r45;
	@%p15 bra 	$L__BB0_45;
	bra.uni 	$L__BB0_28;
$L__BB0_15:
	setp.ge.s32 	%p81, %r452, %r14;
	@%p81 bra 	$L__BB0_21;
	ld.param.u64 	%rd67, [_Z22flash_attention_kernelPKfS0_S0_PfS1_iiii_param_3];
	cvta.to.global.u64 	%rd4, %rd67;
	add.s32 	%r310, %r452, %r4;
	max.s32 	%r311, %r14, %r310;
	setp.lt.s32 	%p82, %r310, %r14;
	selp.u32 	%r312, 1, 0, %p82;
	add.s32 	%r313, %r310, %r312;
	sub.s32 	%r314, %r311, %r313;
	div.u32 	%r315, %r314, %r4;
	add.s32 	%r33, %r315, %r312;
	and.b32  	%r316, %r33, 3;
	setp.eq.s32 	%p83, %r316, 3;
	mov.u32 	%r423, %r452;
	@%p83 bra 	$L__BB0_19;
	add.s32 	%r317, %r33, 1;
	and.b32  	%r318, %r317, 3;
	neg.s32 	%r421, %r318;
	mov.u32 	%r423, %r452;
$L__BB0_18:
	.pragma "nounroll";
	div.s32 	%r319, %r423, %r124;
	mul.lo.s32 	%r320, %r319, %r124;
	sub.s32 	%r321, %r423, %r320;
	shl.b32 	%r322, %r423, 2;
	add.s32 	%r323, %r13, %r322;
	ld.shared.f32 	%f372, [%r323];
	shl.b32 	%r324, %r319, 2;
	add.s32 	%r325, %r5, %r324;
	ld.shared.f32 	%f373, [%r325];
	div.rn.f32 	%f374, %f372, %f373;
	add.s32 	%r326, %r319, %r1;
	mad.lo.s32 	%r327, %r326, %r124, %r321;
	mul.wide.s32 	%rd49, %r327, 4;
	add.s64 	%rd50, %rd4, %rd49;
	st.global.f32 	[%rd50], %f374;
	add.s32 	%r423, %r423, %r4;
	add.s32 	%r421, %r421, 1;
	setp.ne.s32 	%p84, %r421, 0;
	@%p84 bra 	$L__BB0_18;
$L__BB0_19:
	setp.lt.u32 	%p85, %r33, 3;
	@%p85 bra 	$L__BB0_21;
$L__BB0_20:
	div.s32 	%r328, %r423, %r124;
	mul.lo.s32 	%r329, %r328, %r124;
	sub.s32 	%r330, %r423, %r329;
	shl.b32 	%r331, %r423, 2;
	add.s32 	%r332, %r13, %r331;
	ld.shared.f32 	%f375, [%r332];
	shl.b32 	%r333, %r328, 2;
	add.s32 	%r334, %r5, %r333;
	ld.shared.f32 	%f376, [%r334];
	div.rn.f32 	%f377, %f375, %f376;
	add.s32 	%r335, %r328, %r1;
	mad.lo.s32 	%r336, %r335, %r124, %r330;
	mul.wide.s32 	%rd51, %r336, 4;
	add.s64 	%rd52, %rd4, %rd51;
	st.global.f32 	[%rd52], %f377;
	add.s32 	%r337, %r423, %r4;
	div.s32 	%r338, %r337, %r124;
	mul.lo.s32 	%r339, %r338, %r124;
	sub.s32 	%r340, %r337, %r339;
	shl.b32 	%r341, %r337, 2;
	add.s32 	%r342, %r13, %r341;
	ld.shared.f32 	%f378, [%r342];
	shl.b32 	%r343, %r338, 2;
	add.s32 	%r344, %r5, %r343;
	ld.shared.f32 	%f379, [%r344];
	div.rn.f32 	%f380, %f378, %f379;
	add.s32 	%r345, %r338, %r1;
	mad.lo.s32 	%r346, %r345, %r124, %r340;
	mul.wide.s32 	%rd53, %r346, 4;
	add.s64 	%rd54, %rd4, %rd53;
	st.global.f32 	[%rd54], %f380;
	add.s32 	%r347, %r337, %r4;
	div.s32 	%r348, %r347, %r124;
	mul.lo.s32 	%r349, %r348, %r124;
	sub.s32 	%r350, %r347, %r349;
	shl.b32 	%r351, %r347, 2;
	add.s32 	%r352, %r13, %r351;
	ld.shared.f32 	%f381, [%r352];
	shl.b32 	%r353, %r348, 2;
	add.s32 	%r354, %r5, %r353;
	ld.shared.f32 	%f382, [%r354];
	div.rn.f32 	%f383, %f381, %f382;
	add.s32 	%r355, %r348, %r1;
	mad.lo.s32 	%r356, %r355, %r124, %r350;
	mul.wide.s32 	%rd55, %r356, 4;
	add.s64 	%rd56, %rd4, %rd55;
	st.global.f32 	[%rd56], %f383;
	add.s32 	%r357, %r347, %r4;
	div.s32 	%r358, %r357, %r124;
	mul.lo.s32 	%r359, %r358, %r124;
	sub.s32 	%r360, %r357, %r359;
	shl.b32 	%r361, %r357, 2;
	add.s32 	%r362, %r13, %r361;
	ld.shared.f32 	%f384, [%r362];
	shl.b32 	%r363, %r358, 2;
	add.s32 	%r364, %r5, %r363;
	ld.shared.f32 	%f385, [%r364];
	div.rn.f32 	%f386, %f384, %f385;
	add.s32 	%r365, %r358, %r1;
	mad.lo.s32 	%r366, %r365, %r124, %r360;
	mul.wide.s32 	%rd57, %r366, 4;
	add.s64 	%rd58, %rd4, %rd57;
	st.global.f32 	[%rd58], %f386;
	add.s32 	%r423, %r357, %r4;
	setp.lt.s32 	%p86, %r423, %r14;
	@%p86 bra 	$L__BB0_20;
$L__BB0_21:
	setp.ge.s32 	%p87, %r452, %r2;
	@%p87 bra 	$L__BB0_27;
	ld.param.u64 	%rd68, [_Z22flash_attention_kernelPKfS0_S0_PfS1_iiii_param_4];
	cvta.to.global.u64 	%rd7, %rd68;
	add.s32 	%r367, %r452, %r4;
	max.s32 	%r368, %r367, %r2;
	setp.lt.s32 	%p88, %r367, %r2;
	selp.u32 	%r369, 1, 0, %p88;
	add.s32 	%r370, %r367, %r369;
	sub.s32 	%r371, %r368, %r370;
	div.u32 	%r372, %r371, %r4;
	add.s32 	%r105, %r372, %r369;
	and.b32  	%r373, %r105, 3;
	setp.eq.s32 	%p89, %r373, 3;
	@%p89 bra 	$L__BB0_25;
	add.s32 	%r374, %r105, 1;
	and.b32  	%r375, %r374, 3;
	add.s32 	%r449, %r452, %r1;
	shl.b32 	%r107, %r125, 2;
	shl.b32 	%r376, %r452, 2;
	mov.u32 	%r377, shared_mem;
	add.s32 	%r448, %r377, %r376;
	shl.b32 	%r109, %r4, 2;
	neg.s32 	%r447, %r375;
	mad.lo.s32 	%r452, %r4, %r375, %r452;
$L__BB0_24:
	.pragma "nounroll";
	mul.wide.s32 	%rd59, %r449, 4;
	add.s64 	%rd60, %rd7, %rd59;
	ld.shared.f32 	%f387, [%r448];
	add.s32 	%r378, %r448, %r107;
	ld.shared.f32 	%f388, [%r378];
	setp.lt.f32 	%p90, %f388, 0f00800000;
	mul.f32 	%f389, %f388, 0f4B000000;
	selp.f32 	%f390, %f389, %f388, %p90;
	selp.f32 	%f391, 0fC1B80000, 0f00000000, %p90;
	mov.b32 	%r379, %f390;
	add.s32 	%r380, %r379, -1059760811;
	and.b32  	%r381, %r380, -8388608;
	sub.s32 	%r382, %r379, %r381;
	mov.b32 	%f392, %r382;
	cvt.rn.f32.s32 	%f393, %r381;
	fma.rn.f32 	%f394, %f393, 0f34000000, %f391;
	add.f32 	%f395, %f392, 0fBF800000;
	fma.rn.f32 	%f396, %f395, 0fBE055027, 0f3E1039F6;
	fma.rn.f32 	%f397, %f396, %f395, 0fBDF8CDCC;
	fma.rn.f32 	%f398, %f397, %f395, 0f3E0F2955;
	fma.rn.f32 	%f399, %f398, %f395, 0fBE2AD8B9;
	fma.rn.f32 	%f400, %f399, %f395, 0f3E4CED0B;
	fma.rn.f32 	%f401, %f400, %f395, 0fBE7FFF22;
	fma.rn.f32 	%f402, %f401, %f395, 0f3EAAAA78;
	fma.rn.f32 	%f403, %f402, %f395, 0fBF000000;
	mul.f32 	%f404, %f395, %f403;
	fma.rn.f32 	%f405, %f404, %f395, %f395;
	fma.rn.f32 	%f406, %f394, 0f3F317218, %f405;
	setp.gt.u32 	%p91, %r379, 2139095039;
	fma.rn.f32 	%f407, %f390, 0f7F800000, 0f7F800000;
	selp.f32 	%f408, %f407, %f406, %p91;
	setp.eq.f32 	%p92, %f390, 0f00000000;
	selp.f32 	%f409, 0fFF800000, %f408, %p92;
	add.f32 	%f410, %f387, %f409;
	st.global.f32 	[%rd60], %f410;
	add.s32 	%r449, %r449, %r4;
	add.s32 	%r448, %r448, %r109;
	add.s32 	%r447, %r447, 1;
	setp.ne.s32 	%p93, %r447, 0;
	@%p93 bra 	$L__BB0_24;
$L__BB0_25:
	setp.lt.u32 	%p94, %r105, 3;
	@%p94 bra 	$L__BB0_27;
$L__BB0_26:
	shl.b32 	%r383, %r452, 2;
	mov.u32 	%r384, shared_mem;
	add.s32 	%r385, %r384, %r383;
	ld.shared.f32 	%f411, [%r385];
	add.s32 	%r386, %r5, %r383;
	ld.shared.f32 	%f412, [%r386];
	setp.lt.f32 	%p95, %f412, 0f00800000;
	mul.f32 	%f413, %f412, 0f4B000000;
	selp.f32 	%f414, %f413, %f412, %p95;
	selp.f32 	%f415, 0fC1B80000, 0f00000000, %p95;
	mov.b32 	%r387, %f414;
	add.s32 	%r388, %r387, -1059760811;
	and.b32  	%r389, %r388, -8388608;
	sub.s32 	%r390, %r387, %r389;
	mov.b32 	%f416, %r390;
	cvt.rn.f32.s32 	%f417, %r389;
	fma.rn.f32 	%f418, %f417, 0f34000000, %f415;
	add.f32 	%f419, %f416, 0fBF800000;
	fma.rn.f32 	%f420, %f419, 0fBE055027, 0f3E1039F6;
	fma.rn.f32 	%f421, %f420, %f419, 0fBDF8CDCC;
	fma.rn.f32 	%f422, %f421, %f419, 0f3E0F2955;
	fma.rn.f32 	%f423, %f422, %f419, 0fBE2AD8B9;
	fma.rn.f32 	%f424, %f423, %f419, 0f3E4CED0B;
	fma.rn.f32 	%f425, %f424, %f419, 0fBE7FFF22;
	fma.rn.f32 	%f426, %f425, %f419, 0f3EAAAA78;
	fma.rn.f32 	%f427, %f426, %f419, 0fBF000000;
	mul.f32 	%f428, %f419, %f427;
	fma.rn.f32 	%f429, %f428, %f419, %f419;
	fma.rn.f32 	%f430, %f418, 0f3F317218, %f429;
	setp.gt.u32 	%p96, %r387, 2139095039;
	fma.rn.f32 	%f431, %f414, 0f7F800000, 0f7F800000;
	selp.f32 	%f432, %f431, %f430, %p96;
	setp.eq.f32 	%p97, %f414, 0f00000000;
	selp.f32 	%f433, 0fFF800000, %f432, %p97;
	add.f32 	%f434, %f411, %f433;
	add.s32 	%r391, %r452, %r1;
	mul.wide.s32 	%rd61, %r391, 4;
	add.s64 	%rd62, %rd7, %rd61;
	st.global.f32 	[%rd62], %f434;
	shl.b32 	%r392, %r4, 2;
	add.s32 	%r393, %r385, %r392;
	ld.shared.f32 	%f435, [%r393];
	add.s32 	%r394, %r386, %r392;
	ld.shared.f32 	%f436, [%r394];
	setp.lt.f32 	%p98, %f436, 0f00800000;
	mul.f32 	%f437, %f436, 0f4B000000;
	selp.f32 	%f438, %f437, %f436, %p98;
	selp.f32 	%f439, 0fC1B80000, 0f00000000, %p98;
	mov.b32 	%r395, %f438;
	add.s32 	%r396, %r395, -1059760811;
	and.b32  	%r397, %r396, -8388608;
	sub.s32 	%r398, %r395, %r397;
	mov.b32 	%f440, %r398;
	cvt.rn.f32.s32 	%f441, %r397;
	fma.rn.f32 	%f442, %f441, 0f34000000, %f439;
	add.f32 	%f443, %f440, 0fBF800000;
	fma.rn.f32 	%f444, %f443, 0fBE055027, 0f3E1039F6;
	fma.rn.f32 	%f445, %f444, %f443, 0fBDF8CDCC;
	fma.rn.f32 	%f446, %f445, %f443, 0f3E0F2955;
	fma.rn.f32 	%f447, %f446, %f443, 0fBE2AD8B9;
	fma.rn.f32 	%f448, %f447, %f443, 0f3E4CED0B;
	fma.rn.f32 	%f449, %f448, %f443, 0fBE7FFF22;
	fma.rn.f32 	%f450, %f449, %f443, 0f3EAAAA78;
	fma.rn.f32 	%f451, %f450, %f443, 0fBF000000;
	mul.f32 	%f452, %f443, %f451;
	fma.rn.f32 	%f453, %f452, %f443, %f443;
	fma.rn.f32 	%f454, %f442, 0f3F317218, %f453;
	setp.gt.u32 	%p99, %r395, 2139095039;
	fma.rn.f32 	%f455, %f438, 0f7F800000, 0f7F800000;
	selp.f32 	%f456, %f455, %f454, %p99;
	setp.eq.f32 	%p100, %f438, 0f00000000;
	selp.f32 	%f457, 0fFF800000, %f456, %p100;
	add.f32 	%f458, %f435, %f457;
	cvt.u64.u32 	%rd63, %r392;
	add.s64 	%rd64, %rd62, %rd63;
	st.global.f32 	[%rd64], %f458;
	add.s32 	%r399, %r393, %r392;
	ld.shared.f32 	%f459, [%r399];
	add.s32 	%r400, %r394, %r392;
	ld.shared.f32 	%f460, [%r400];
	setp.lt.f32 	%p101, %f460, 0f00800000;
	mul.f32 	%f461, %f460, 0f4B000000;
	selp.f32 	%f462, %f461, %f460, %p101;
	selp.f32 	%f463, 0fC1B80000, 0f00000000, %p101;
	mov.b32 	%r401, %f462;
	add.s32 	%r402, %r401, -1059760811;
	and.b32  	%r403, %r402, -8388608;
	sub.s32 	%r404, %r401, %r403;
	mov.b32 	%f464, %r404;
	cvt.rn.f32.s32 	%f465, %r403;
	fma.rn.f32 	%f466, %f465, 0f34000000, %f463;
	add.f32 	%f467, %f464, 0fBF800000;
	fma.rn.f32 	%f468, %f467, 0fBE055027, 0f3E1039F6;
	fma.rn.f32 	%f469, %f468, %f467, 0fBDF8CDCC;
	fma.rn.f32 	%f470, %f469, %f467, 0f3E0F2955;
	fma.rn.f32 	%f471, %f470, %f467, 0fBE2AD8B9;
	fma.rn.f32 	%f472, %f471, %f467, 0f3E4CED0B;
	fma.rn.f32 	%f473, %f472, %f467, 0fBE7FFF22;
	fma.rn.f32 	%f474, %f473, %f467, 0f3EAAAA78;
	fma.rn.f32 	%f475, %f474, %f467, 0fBF000000;
	mul.f32 	%f476, %f467, %f475;
	fma.rn.f32 	%f477, %f476, %f467, %f467;
	fma.rn.f32 	%f478, %f466, 0f3F317218, %f477;
	setp.gt.u32 	%p102, %r401, 2139095039;
	fma.rn.f32 	%f479, %f462, 0f7F800000, 0f7F800000;
	selp.f32 	%f480, %f479, %f478, %p102;
	setp.eq.f32 	%p103, %f462, 0f00000000;
	selp.f32 	%f481, 0fFF800000, %f480, %p103;
	add.f32 	%f482, %f459, %f481;
	add.s64 	%rd65, %rd64, %rd63;
	st.global.f32 	[%rd65], %f482;
	add.s32 	%r405, %r399, %r392;
	ld.shared.f32 	%f483, [%r405];
	add.s32 	%r406, %r400, %r392;
	ld.shared.f32 	%f484, [%r406];
	setp.lt.f32 	%p104, %f484, 0f00800000;
	mul.f32 	%f485, %f484, 0f4B000000;
	selp.f32 	%f486, %f485, %f484, %p104;
	selp.f32 	%f487, 0fC1B80000, 0f00000000, %p104;
	mov.b32 	%r407, %f486;
	add.s32 	%r408, %r407, -1059760811;
	and.b32  	%r409, %r408, -8388608;
	sub.s32 	%r410, %r407, %r409;
	mov.b32 	%f488, %r410;
	cvt.rn.f32.s32 	%f489, %r409;
	fma.rn.f32 	%f490, %f489, 0f34000000, %f487;
	add.f32 	%f491, %f488, 0fBF800000;
	fma.rn.f32 	%f492, %f491, 0fBE055027, 0f3E1039F6;
	fma.rn.f32 	%f493, %f492, %f491, 0fBDF8CDCC;
	fma.rn.f32 	%f494, %f493, %f491, 0f3E0F2955;
	fma.rn.f32 	%f495, %f494, %f491, 0fBE2AD8B9;
	fma.rn.f32 	%f496, %f495, %f491, 0f3E4CED0B;
	fma.rn.f32 	%f497, %f496, %f491, 0fBE7FFF22;
	fma.rn.f32 	%f498, %f497, %f491, 0f3EAAAA78;
	fma.rn.f32 	%f499, %f498, %f491, 0fBF000000;
	mul.f32 	%f500, %f491, %f499;
	fma.rn.f32 	%f501, %f500, %f491, %f491;
	fma.rn.f32 	%f502, %f490, 0f3F317218, %f501;
	setp.gt.u32 	%p105, %r407, 2139095039;
	fma.rn.f32 	%f503, %f486, 0f7F800000, 0f7F800000;
	selp.f32 	%f504, %f503, %f502, %p105;
	setp.eq.f32 	%p106, %f486, 0f00000000;
	selp.f32 	%f505, 0fFF800000, %f504, %p106;
	add.f32 	%f506, %f483, %f505;
	add.s64 	%rd66, %rd65, %rd63;
	st.global.f32 	[%rd66], %f506;
	add.s32 	%r452, %r392, %r452;
	setp.lt.s32 	%p107, %r452, %r2;
	@%p107 bra 	$L__BB0_26;
$L__BB0_27:
	ret;
$L__BB0_28:
	setp.gt.s32 	%p16, %r124, 0;
	mov.u32 	%r430, %r452;
	@%p16 bra 	$L__BB0_29;
	bra.uni 	$L__BB0_44;
$L__BB0_29:
	mov.u32 	%r425, %r452;
$L__BB0_30:
	add.s32 	%r197, %r124, -1;
	setp.lt.u32 	%p18, %r197, 15;
	div.s32 	%r47, %r425, %r44;
	mul.lo.s32 	%r198, %r47, %r44;
	sub.s32 	%r48, %r425, %r198;
	add.s32 	%r199, %r47, %r1;
	mul.lo.s32 	%r49, %r199, %r124;
	add.s32 	%r200, %r48, %r41;
	mul.lo.s32 	%r50, %r200, %r124;
	mov.f32 	%f514, 0f00000000;
	mov.b32 	%r428, 0;
	@%p18 bra 	$L__BB0_33;
	mov.f32 	%f514, 0f00000000;
	mov.b32 	%r426, 0;
$L__BB0_32:
	.pragma "nounroll";
	add.s32 	%r202, %r426, %r49;
	mul.wide.s32 	%rd13, %r202, 4;
	add.s64 	%rd14, %rd2, %rd13;
	ld.global.nc.f32 	%f56, [%rd14];
	add.s32 	%r203, %r426, %r50;
	mul.wide.s32 	%rd15, %r203, 4;
	add.s64 	%rd16, %rd1, %rd15;
	ld.global.nc.f32 	%f57, [%rd16];
	fma.rn.f32 	%f58, %f56, %f57, %f514;
	ld.global.nc.f32 	%f59, [%rd14+4];
	ld.global.nc.f32 	%f60, [%rd16+4];
	fma.rn.f32 	%f61, %f59, %f60, %f58;
	ld.global.nc.f32 	%f62, [%rd14+8];
	ld.global.nc.f32 	%f63, [%rd16+8];
	fma.rn.f32 	%f64, %f62, %f63, %f61;
	ld.global.nc.f32 	%f65, [%rd14+12];
	ld.global.nc.f32 	%f66, [%rd16+12];
	fma.rn.f32 	%f67, %f65, %f66, %f64;
	ld.global.nc.f32 	%f68, [%rd14+16];
	ld.global.nc.f32 	%f69, [%rd16+16];
	fma.rn.f32 	%f70, %f68, %f69, %f67;
	ld.global.nc.f32 	%f71, [%rd14+20];
	ld.global.nc.f32 	%f72, [%rd16+20];
	fma.rn.f32 	%f73, %f71, %f72, %f70;
	ld.global.nc.f32 	%f74, [%rd14+24];
	ld.global.nc.f32 	%f75, [%rd16+24];
	fma.rn.f32 	%f76, %f74, %f75, %f73;
	ld.global.nc.f32 	%f77, [%rd14+28];
	ld.global.nc.f32 	%f78, [%rd16+28];
	fma.rn.f32 	%f79, %f77, %f78, %f76;
	ld.global.nc.f32 	%f80, [%rd14+32];
	ld.global.nc.f32 	%f81, [%rd16+32];
	fma.rn.f32 	%f82, %f80, %f81, %f79;
	ld.global.nc.f32 	%f83, [%rd14+36];
	ld.global.nc.f32 	%f84, [%rd16+36];
	fma.rn.f32 	%f85, %f83, %f84, %f82;
	ld.global.nc.f32 	%f86, [%rd14+40];
	ld.global.nc.f32 	%f87, [%rd16+40];
	fma.rn.f32 	%f88, %f86, %f87, %f85;
	ld.global.nc.f32 	%f89, [%rd14+44];
	ld.global.nc.f32 	%f90, [%rd16+44];
	fma.rn.f32 	%f91, %f89, %f90, %f88;
	ld.global.nc.f32 	%f92, [%rd14+48];
	ld.global.nc.f32 	%f93, [%rd16+48];
	fma.rn.f32 	%f94, %f92, %f93, %f91;
	ld.global.nc.f32 	%f95, [%rd14+52];
	ld.global.nc.f32 	%f96, [%rd16+52];
	fma.rn.f32 	%f97, %f95, %f96, %f94;
	ld.global.nc.f32 	%f98, [%rd14+56];
	ld.global.nc.f32 	%f99, [%rd16+56];
	fma.rn.f32 	%f100, %f98, %f99, %f97;
	ld.global.nc.f32 	%f101, [%rd14+60];
	ld.global.nc.f32 	%f102, [%rd16+60];
	fma.rn.f32 	%f514, %f101, %f102, %f100;
	add.s32 	%r426, %r426, 16;
	setp.ne.s32 	%p19, %r426, %r31;
	mov.u32 	%r428, %r31;
	@%p19 bra 	$L__BB0_32;
$L__BB0_33:
	and.b32  	%r54, %r124, 15;
	setp.eq.s32 	%p20, %r54, 0;
	@%p20 bra 	$L__BB0_43;
	add.s32 	%r204, %r54, -1;
	setp.lt.u32 	%p21, %r204, 7;
	@%p21 bra 	$L__BB0_36;
	add.s32 	%r205, %r428, %r49;
	mul.wide.s32 	%rd17, %r205, 4;
	add.s64 	%rd18, %rd2, %rd17;
	ld.global.nc.f32 	%f104, [%rd18];
	add.s32 	%r206, %r428, %r50;
	mul.wide.s32 	%rd19, %r206, 4;
	add.s64 	%rd20, %rd1, %rd19;
	ld.global.nc.f32 	%f105, [%rd20];
	fma.rn.f32 	%f106, %f104, %f105, %f514;
	ld.global.nc.f32 	%f107, [%rd18+4];
	ld.global.nc.f32 	%f108, [%rd20+4];
	fma.rn.f32 	%f109, %f107, %f108, %f106;
	ld.global.nc.f32 	%f110, [%rd18+8];
	ld.global.nc.f32 	%f111, [%rd20+8];
	fma.rn.f32 	%f112, %f110, %f111, %f109;
	ld.global.nc.f32 	%f113, [%rd18+12];
	ld.global.nc.f32 	%f114, [%rd20+12];
	fma.rn.f32 	%f115, %f113, %f114, %f112;
	ld.global.nc.f32 	%f116, [%rd18+16];
	ld.global.nc.f32 	%f117, [%rd20+16];
	fma.rn.f32 	%f118, %f116, %f117, %f115;
	ld.global.nc.f32 	%f119, [%rd18+20];
	ld.global.nc.f32 	%f120, [%rd20+20];
	fma.rn.f32 	%f121, %f119, %f120, %f118;
	ld.global.nc.f32 	%f122, [%rd18+24];
	ld.global.nc.f32 	%f123, [%rd20+24];
	fma.rn.f32 	%f124, %f122, %f123, %f121;
	ld.global.nc.f32 	%f125, [%rd18+28];
	ld.global.nc.f32 	%f126, [%rd20+28];
	fma.rn.f32 	%f514, %f125, %f126, %f124;
	add.s32 	%r428, %r428, 8;
$L__BB0_36:
	setp.eq.s32 	%p22, %r29, 0;
	@%p22 bra 	$L__BB0_43;
	add.s32 	%r207, %r29, -1;
	setp.lt.u32 	%p23, %r207, 3;
	@%p23 bra 	$L__BB0_39;
	add.s32 	%r208, %r428, %r49;
	mul.wide.s32 	%rd21, %r208, 4;
	add.s64 	%rd22, %rd2, %rd21;
	ld.global.nc.f32 	%f128, [%rd22];
	add.s32 	%r209, %r428, %r50;
	mul.wide.s32 	%rd23, %r209, 4;
	add.s64 	%rd24, %rd1, %rd23;
	ld.global.nc.f32 	%f129, [%rd24];
	fma.rn.f32 	%f130, %f128, %f129, %f514;
	ld.global.nc.f32 	%f131, [%rd22+4];
	ld.global.nc.f32 	%f132, [%rd24+4];
	fma.rn.f32 	%f133, %f131, %f132, %f130;
	ld.global.nc.f32 	%f134, [%rd22+8];
	ld.global.nc.f32 	%f135, [%rd24+8];
	fma.rn.f32 	%f136, %f134, %f135, %f133;
	ld.global.nc.f32 	%f137, [%rd22+12];
	ld.global.nc.f32 	%f138, [%rd24+12];
	fma.rn.f32 	%f514, %f137, %f138, %f136;
	add.s32 	%r428, %r428, 4;
$L__BB0_39:
	setp.eq.s32 	%p24, %r30, 0;
	@%p24 bra 	$L__BB0_43;
	setp.eq.s32 	%p25, %r30, 1;
	add.s32 	%r210, %r428, %r49;
	mul.wide.s32 	%rd25, %r210, 4;
	add.s64 	%rd5, %rd2, %rd25;
	ld.global.nc.f32 	%f139, [%rd5];
	add.s32 	%r211, %r428, %r50;
	mul.wide.s32 	%rd26, %r211, 4;
	add.s64 	%rd6, %rd1, %rd26;
	ld.global.nc.f32 	%f140, [%rd6];
	fma.rn.f32 	%f514, %f139, %f140, %f514;
	@%p25 bra 	$L__BB0_43;
	setp.eq.s32 	%p26, %r30, 2;
	ld.global.nc.f32 	%f141, [%rd5+4];
	ld.global.nc.f32 	%f142, [%rd6+4];
	fma.rn.f32 	%f514, %f141, %f142, %f514;
	@%p26 bra 	$L__BB0_43;
	ld.global.nc.f32 	%f143, [%rd5+8];
	ld.global.nc.f32 	%f144, [%rd6+8];
	fma.rn.f32 	%f514, %f143, %f144, %f514;
$L__BB0_43:
	mul.f32 	%f145, %f1, %f514;
	mad.lo.s32 	%r212, %r47, %r126, %r48;
	shl.b32 	%r213, %r212, 2;
	add.s32 	%r214, %r27, %r213;
	st.shared.f32 	[%r214], %f145;
	add.s32 	%r425, %r425, %r4;
	setp.lt.s32 	%p27, %r425, %r45;
	@%p27 bra 	$L__BB0_30;
	bra.uni 	$L__BB0_45;
$L__BB0_44:
	div.s32 	%r190, %r430, %r44;
	mul.lo.s32 	%r191, %r190, %r44;
	sub.s32 	%r192, %r430, %r191;
	mad.lo.s32 	%r193, %r190, %r126, %r192;
	shl.b32 	%r194, %r193, 2;
	add.s32 	%r195, %r27, %r194;
	mul.f32 	%f52, %f1, 0f00000000;
	st.shared.f32 	[%r195], %f52;
	add.s32 	%r430, %r430, %r4;
	setp.lt.s32 	%p17, %r430, %r45;
	@%p17 bra 	$L__BB0_44;
$L__BB0_45:
	setp.ge.s32 	%p28, %r452, %r2;
	bar.sync 	0;
	@%p28 bra 	$L__BB0_80;
	mov.u32 	%r431, %r452;
$L__BB0_47:
	setp.lt.s32 	%p29, %r44, 1;
	mov.f32 	%f522, 0fFF7FFFFF;
	@%p29 bra 	$L__BB0_59;
	sub.s32 	%r216, %r41, %r42;
	setp.gt.u32 	%p30, %r216, -8;
	mul.lo.s32 	%r63, %r431, %r126;
	mov.f32 	%f522, 0fFF7FFFFF;
	mov.b32 	%r434, 0;
	@%p30 bra 	$L__BB0_51;
	mov.f32 	%f522, 0fFF7FFFFF;
	mov.b32 	%r432, 0;
$L__BB0_50:
	.pragma "nounroll";
	add.s32 	%r218, %r432, %r63;
	shl.b32 	%r219, %r218, 2;
	add.s32 	%r220, %r27, %r219;
	ld.shared.f32 	%f150, [%r220];
	setp.gt.f32 	%p31, %f150, %f522;
	selp.f32 	%f151, %f150, %f522, %p31;
	ld.shared.f32 	%f152, [%r220+4];
	setp.gt.f32 	%p32, %f152, %f151;
	selp.f32 	%f153, %f152, %f151, %p32;
	ld.shared.f32 	%f154, [%r220+8];
	setp.gt.f32 	%p33, %f154, %f153;
	selp.f32 	%f155, %f154, %f153, %p33;
	ld.shared.f32 	%f156, [%r220+12];
	setp.gt.f32 	%p34, %f156, %f155;
	selp.f32 	%f157, %f156, %f155, %p34;
	ld.shared.f32 	%f158, [%r220+16];
	setp.gt.f32 	%p35, %f158, %f157;
	selp.f32 	%f159, %f158, %f157, %p35;
	ld.shared.f32 	%f160, [%r220+20];
	setp.gt.f32 	%p36, %f160, %f159;
	selp.f32 	%f161, %f160, %f159, %p36;
	ld.shared.f32 	%f162, [%r220+24];
	setp.gt.f32 	%p37, %f162, %f161;
	selp.f32 	%f163, %f162, %f161, %p37;
	ld.shared.f32 	%f164, [%r220+28];
	setp.gt.f32 	%p38, %f164, %f163;
	selp.f32 	%f522, %f164, %f163, %p38;
	add.s32 	%r432, %r432, 8;
	and.b32  	%r434, %r44, -8;
	setp.ne.s32 	%p39, %r432, %r434;
	@%p39 bra 	$L__BB0_50;
$L__BB0_51:
	and.b32  	%r221, %r44, 7;
	setp.eq.s32 	%p40, %r221, 0;
	@%p40 bra 	$L__BB0_59;
	setp.lt.u32 	%p41, %r43, 3;
	@%p41 bra 	$L__BB0_54;
	add.s32 	%r222, %r434, %r63;
	shl.b32 	%r223, %r222, 2;
	add.s32 	%r224, %r27, %r223;
	ld.shared.f32 	%f166, [%r224];
	setp.gt.f32 	%p42, %f166, %f522;
	selp.f32 	%f167, %f166, %f522, %p42;
	ld.shared.f32 	%f168, [%r224+4];
	setp.gt.f32 	%p43, %f168, %f167;
	selp.f32 	%f169, %f168, %f167, %p43;
	ld.shared.f32 	%f170, [%r224+8];
	setp.gt.f32 	%p44, %f170, %f169;
	selp.f32 	%f171, %f170, %f169, %p44;
	ld.shared.f32 	%f172, [%r224+12];
	setp.gt.f32 	%p45, %f172, %f171;
	selp.f32 	%f522, %f172, %f171, %p45;
	add.s32 	%r434, %r434, 4;
$L__BB0_54:
	cvt.u16.u32 	%rs13, %r42;
	cvt.u16.u32 	%rs14, %r126;
	mul.lo.s16 	%rs15, %rs26, %rs14;
	sub.s16 	%rs16, %rs13, %rs15;
	cvt.u32.u16 	%r225, %rs16;
	and.b32  	%r226, %r225, 3;
	setp.eq.s32 	%p46, %r226, 0;
	@%p46 bra 	$L__BB0_59;
	and.b16  	%rs17, %rs3, 3;
	setp.eq.s16 	%p47, %rs17, 1;
	@%p47 bra 	$L__BB0_57;
	add.s32 	%r227, %r434, %r63;
	shl.b32 	%r228, %r227, 2;
	add.s32 	%r229, %r27, %r228;
	ld.shared.f32 	%f174, [%r229];
	setp.gt.f32 	%p48, %f174, %f522;
	selp.f32 	%f175, %f174, %f522, %p48;
	ld.shared.f32 	%f176, [%r229+4];
	setp.gt.f32 	%p49, %f176, %f175;
	selp.f32 	%f522, %f176, %f175, %p49;
	add.s32 	%r434, %r434, 2;
$L__BB0_57:
	and.b16  	%rs18, %rs3, 1;
	setp.eq.b16 	%p50, %rs18, 1;
	not.pred 	%p51, %p50;
	@%p51 bra 	$L__BB0_59;
	add.s32 	%r230, %r434, %r63;
	shl.b32 	%r231, %r230, 2;
	add.s32 	%r232, %r27, %r231;
	ld.shared.f32 	%f177, [%r232];
	setp.gt.f32 	%p52, %f177, %f522;
	selp.f32 	%f522, %f177, %f522, %p52;
$L__BB0_59:
	shl.b32 	%r233, %r431, 2;
	mov.u32 	%r234, shared_mem;
	add.s32 	%r72, %r234, %r233;
	ld.shared.f32 	%f179, [%r72];
	max.f32 	%f28, %f179, %f522;
	mov.f32 	%f526, 0f00000000;
	@%p29 bra 	$L__BB0_67;
	sub.s32 	%r236, %r41, %r42;
	setp.gt.u32 	%p54, %r236, -4;
	mul.lo.s32 	%r73, %r431, %r126;
	mov.f32 	%f526, 0f00000000;
	mov.b32 	%r437, 0;
	@%p54 bra 	$L__BB0_63;
	mov.f32 	%f526, 0f00000000;
	mov.b32 	%r436, 0;
$L__BB0_62:
	add.s32 	%r238, %r436, %r73;
	shl.b32 	%r239, %r238, 2;
	add.s32 	%r240, %r27, %r239;
	ld.shared.f32 	%f183, [%r240];
	sub.f32 	%f184, %f183, %f28;
	fma.rn.f32 	%f185, %f184, 0f3BBB989D, 0f3F000000;
	cvt.sat.f32.f32 	%f186, %f185;
	mov.f32 	%f187, 0f4B400001;
	mov.f32 	%f188, 0f437C0000;
	fma.rm.f32 	%f189, %f186, %f188, %f187;
	add.f32 	%f190, %f189, 0fCB40007F;
	neg.f32 	%f191, %f190;
	fma.rn.f32 	%f192, %f184, 0f3FB8AA3B, %f191;
	fma.rn.f32 	%f193, %f184, 0f32A57060, %f192;
	mov.b32 	%r241, %f189;
	shl.b32 	%r242, %r241, 23;
	mov.b32 	%f194, %r242;
	ex2.approx.ftz.f32 	%f195, %f193;
	mul.f32 	%f196, %f195, %f194;
	add.s32 	%r243, %r28, %r239;
	st.shared.f32 	[%r243], %f196;
	add.f32 	%f197, %f526, %f196;
	ld.shared.f32 	%f198, [%r240+4];
	sub.f32 	%f199, %f198, %f28;
	fma.rn.f32 	%f200, %f199, 0f3BBB989D, 0f3F000000;
	cvt.sat.f32.f32 	%f201, %f200;
	fma.rm.f32 	%f202, %f201, %f188, %f187;
	add.f32 	%f203, %f202, 0fCB40007F;
	neg.f32 	%f204, %f203;
	fma.rn.f32 	%f205, %f199, 0f3FB8AA3B, %f204;
	fma.rn.f32 	%f206, %f199, 0f32A57060, %f205;
	mov.b32 	%r244, %f202;
	shl.b32 	%r245, %r244, 23;
	mov.b32 	%f207, %r245;
	ex2.approx.ftz.f32 	%f208, %f206;
	mul.f32 	%f209, %f208, %f207;
	st.shared.f32 	[%r243+4], %f209;
	add.f32 	%f210, %f197, %f209;
	ld.shared.f32 	%f211, [%r240+8];
	sub.f32 	%f212, %f211, %f28;
	fma.rn.f32 	%f213, %f212, 0f3BBB989D, 0f3F000000;
	cvt.sat.f32.f32 	%f214, %f213;
	fma.rm.f32 	%f215, %f214, %f188, %f187;
	add.f32 	%f216, %f215, 0fCB40007F;
	neg.f32 	%f217, %f216;
	fma.rn.f32 	%f218, %f212, 0f3FB8AA3B, %f217;
	fma.rn.f32 	%f219, %f212, 0f32A57060, %f218;
	mov.b32 	%r246, %f215;
	shl.b32 	%r247, %r246, 23;
	mov.b32 	%f220, %r247;
	ex2.approx.ftz.f32 	%f221, %f219;
	mul.f32 	%f222, %f221, %f220;
	st.shared.f32 	[%r243+8], %f222;
	add.f32 	%f223, %f210, %f222;
	ld.shared.f32 	%f224, [%r240+12];
	sub.f32 	%f225, %f224, %f28;
	fma.rn.f32 	%f226, %f225, 0f3BBB989D, 0f3F000000;
	cvt.sat.f32.f32 	%f227, %f226;
	fma.rm.f32 	%f228, %f227, %f188, %f187;
	add.f32 	%f229, %f228, 0fCB40007F;
	neg.f32 	%f230, %f229;
	fma.rn.f32 	%f231, %f225, 0f3FB8AA3B, %f230;
	fma.rn.f32 	%f232, %f225, 0f32A57060, %f231;
	mov.b32 	%r248, %f228;
	shl.b32 	%r249, %r248, 23;
	mov.b32 	%f233, %r249;
	ex2.approx.ftz.f32 	%f234, %f232;
	mul.f32 	%f235, %f234, %f233;
	st.shared.f32 	[%r243+12], %f235;
	add.f32 	%f526, %f223, %f235;
	add.s32 	%r436, %r436, 4;
	and.b32  	%r437, %r44, -4;
	setp.ne.s32 	%p55, %r436, %r437;
	@%p55 bra 	$L__BB0_62;
$L__BB0_63:
	and.b32  	%r250, %r44, 3;
	setp.eq.s32 	%p56, %r250, 0;
	@%p56 bra 	$L__BB0_67;
	and.b32  	%r251, %r44, 3;
	setp.eq.s32 	%p57, %r251, 1;
	add.s32 	%r252, %r437, %r73;
	shl.b32 	%r253, %r252, 2;
	add.s32 	%r78, %r27, %r253;
	ld.shared.f32 	%f236, [%r78];
	sub.f32 	%f237, %f236, %f28;
	fma.rn.f32 	%f238, %f237, 0f3BBB989D, 0f3F000000;
	cvt.sat.f32.f32 	%f239, %f238;
	mov.f32 	%f240, 0f4B400001;
	mov.f32 	%f241, 0f437C0000;
	fma.rm.f32 	%f242, %f239, %f241, %f240;
	add.f32 	%f243, %f242, 0fCB40007F;
	neg.f32 	%f244, %f243;
	fma.rn.f32 	%f245, %f237, 0f3FB8AA3B, %f244;
	fma.rn.f32 	%f246, %f237, 0f32A57060, %f245;
	mov.b32 	%r254, %f242;
	shl.b32 	%r255, %r254, 23;
	mov.b32 	%f247, %r255;
	ex2.approx.ftz.f32 	%f248, %f246;
	mul.f32 	%f249, %f248, %f247;
	add.s32 	%r79, %r28, %r253;
	st.shared.f32 	[%r79], %f249;
	add.f32 	%f526, %f526, %f249;
	@%p57 bra 	$L__BB0_67;
	and.b32  	%r256, %r44, 3;
	setp.eq.s32 	%p58, %r256, 2;
	ld.shared.f32 	%f250, [%r78+4];
	sub.f32 	%f251, %f250, %f28;
	fma.rn.f32 	%f252, %f251, 0f3BBB989D, 0f3F000000;
	cvt.sat.f32.f32 	%f253, %f252;
	mov.f32 	%f254, 0f4B400001;
	mov.f32 	%f255, 0f437C0000;
	fma.rm.f32 	%f256, %f253, %f255, %f254;
	add.f32 	%f257, %f256, 0fCB40007F;
	neg.f32 	%f258, %f257;
	fma.rn.f32 	%f259, %f251, 0f3FB8AA3B, %f258;
	fma.rn.f32 	%f260, %f251, 0f32A57060, %f259;
	mov.b32 	%r257, %f256;
	shl.b32 	%r258, %r257, 23;
	mov.b32 	%f261, %r258;
	ex2.approx.ftz.f32 	%f262, %f260;
	mul.f32 	%f263, %f262, %f261;
	st.shared.f32 	[%r79+4], %f263;
	add.f32 	%f526, %f526, %f263;
	@%p58 bra 	$L__BB0_67;
	ld.shared.f32 	%f264, [%r78+8];
	sub.f32 	%f265, %f264, %f28;
	fma.rn.f32 	%f266, %f265, 0f3BBB989D, 0f3F000000;
	cvt.sat.f32.f32 	%f267, %f266;
	mov.f32 	%f268, 0f4B400001;
	mov.f32 	%f269, 0f437C0000;
	fma.rm.f32 	%f270, %f267, %f269, %f268;
	add.f32 	%f271, %f270, 0fCB40007F;
	neg.f32 	%f272, %f271;
	fma.rn.f32 	%f273, %f265, 0f3FB8AA3B, %f272;
	fma.rn.f32 	%f274, %f265, 0f32A57060, %f273;
	mov.b32 	%r259, %f270;
	shl.b32 	%r260, %r259, 23;
	mov.b32 	%f275, %r260;
	ex2.approx.ftz.f32 	%f276, %f274;
	mul.f32 	%f277, %f276, %f275;
	st.shared.f32 	[%r79+8], %f277;
	add.f32 	%f526, %f526, %f277;
$L__BB0_67:
	setp.lt.s32 	%p59, %r124, 1;
	ld.shared.f32 	%f278, [%r72];
	sub.f32 	%f279, %f278, %f28;
	fma.rn.f32 	%f280, %f279, 0f3BBB989D, 0f3F000000;
	cvt.sat.f32.f32 	%f281, %f280;
	mov.f32 	%f282, 0f4B400001;
	mov.f32 	%f283, 0f437C0000;
	fma.rm.f32 	%f284, %f281, %f283, %f282;
	add.f32 	%f285, %f284, 0fCB40007F;
	neg.f32 	%f286, %f285;
	fma.rn.f32 	%f287, %f279, 0f3FB8AA3B, %f286;
	fma.rn.f32 	%f288, %f279, 0f32A57060, %f287;
	mov.b32 	%r261, %f284;
	shl.b32 	%r262, %r261, 23;
	mov.b32 	%f289, %r262;
	ex2.approx.ftz.f32 	%f290, %f288;
	mul.f32 	%f37, %f290, %f289;
	@%p59 bra 	$L__BB0_79;
	add.s32 	%r264, %r124, -1;
	setp.lt.u32 	%p60, %r264, 7;
	mul.lo.s32 	%r80, %r431, %r124;
	mov.b32 	%r440, 0;
	@%p60 bra 	$L__BB0_71;
	mov.b32 	%r438, 0;
$L__BB0_70:
	.pragma "nounroll";
	add.s32 	%r266, %r438, %r80;
	shl.b32 	%r267, %r266, 2;
	add.s32 	%r268, %r13, %r267;
	ld.shared.f32 	%f291, [%r268];
	mul.f32 	%f292, %f37, %f291;
	st.shared.f32 	[%r268], %f292;
	ld.shared.f32 	%f293, [%r268+4];
	mul.f32 	%f294, %f37, %f293;
	st.shared.f32 	[%r268+4], %f294;
	ld.shared.f32 	%f295, [%r268+8];
	mul.f32 	%f296, %f37, %f295;
	st.shared.f32 	[%r268+8], %f296;
	ld.shared.f32 	%f297, [%r268+12];
	mul.f32 	%f298, %f37, %f297;
	st.shared.f32 	[%r268+12], %f298;
	ld.shared.f32 	%f299, [%r268+16];
	mul.f32 	%f300, %f37, %f299;
	st.shared.f32 	[%r268+16], %f300;
	ld.shared.f32 	%f301, [%r268+20];
	mul.f32 	%f302, %f37, %f301;
	st.shared.f32 	[%r268+20], %f302;
	ld.shared.f32 	%f303, [%r268+24];
	mul.f32 	%f304, %f37, %f303;
	st.shared.f32 	[%r268+24], %f304;
	ld.shared.f32 	%f305, [%r268+28];
	mul.f32 	%f306, %f37, %f305;
	st.shared.f32 	[%r268+28], %f306;
	add.s32 	%r438, %r438, 8;
	setp.ne.s32 	%p61, %r438, %r32;
	mov.u32 	%r440, %r32;
	@%p61 bra 	$L__BB0_70;
$L__BB0_71:
	setp.eq.s32 	%p62, %r29, 0;
	@%p62 bra 	$L__BB0_79;
	add.s32 	%r269, %r29, -1;
	setp.lt.u32 	%p63, %r269, 3;
	@%p63 bra 	$L__BB0_74;
	add.s32 	%r270, %r440, %r80;
	shl.b32 	%r271, %r270, 2;
	add.s32 	%r272, %r13, %r271;
	ld.shared.f32 	%f307, [%r272];
	mul.f32 	%f308, %f37, %f307;
	st.shared.f32 	[%r272], %f308;
	ld.shared.f32 	%f309, [%r272+4];
	mul.f32 	%f310, %f37, %f309;
	st.shared.f32 	[%r272+4], %f310;
	ld.shared.f32 	%f311, [%r272+8];
	mul.f32 	%f312, %f37, %f311;
	st.shared.f32 	[%r272+8], %f312;
	ld.shared.f32 	%f313, [%r272+12];
	mul.f32 	%f314, %f37, %f313;
	st.shared.f32 	[%r272+12], %f314;
	add.s32 	%r440, %r440, 4;
$L__BB0_74:
	setp.eq.s32 	%p64, %r30, 0;
	@%p64 bra 	$L__BB0_79;
	setp.eq.s32 	%p65, %r30, 1;
	@%p65 bra 	$L__BB0_77;
	add.s32 	%r273, %r440, %r80;
	shl.b32 	%r274, %r273, 2;
	add.s32 	%r275, %r13, %r274;
	ld.shared.f32 	%f315, [%r275];
	mul.f32 	%f316, %f37, %f315;
	st.shared.f32 	[%r275], %f316;
	ld.shared.f32 	%f317, [%r275+4];
	mul.f32 	%f318, %f37, %f317;
	st.shared.f32 	[%r275+4], %f318;
	add.s32 	%r440, %r440, 2;
$L__BB0_77:
	and.b32  	%r276, %r124, 1;
	setp.eq.b32 	%p66, %r276, 1;
	not.pred 	%p67, %p66;
	@%p67 bra 	$L__BB0_79;
	add.s32 	%r277, %r440, %r80;
	shl.b32 	%r278, %r277, 2;
	add.s32 	%r279, %r13, %r278;
	ld.shared.f32 	%f319, [%r279];
	mul.f32 	%f320, %f37, %f319;
	st.shared.f32 	[%r279], %f320;
$L__BB0_79:
	shl.b32 	%r280, %r431, 2;
	add.s32 	%r281, %r5, %r280;
	ld.shared.f32 	%f321, [%r281];
	fma.rn.f32 	%f322, %f37, %f321, %f526;
	st.shared.f32 	[%r281], %f322;
	st.shared.f32 	[%r72], %f28;
	add.s32 	%r431, %r431, %r4;
	setp.lt.s32 	%p68, %r431, %r2;
	@%p68 bra 	$L__BB0_47;
$L__BB0_80:
	setp.ge.s32 	%p69, %r452, %r14;
	bar.sync 	0;
	@%p69 bra 	$L__BB0_95;
	sub.s32 	%r89, %r41, %r42;
	cvt.u16.u32 	%rs19, %r42;
	cvt.u16.u32 	%rs20, %r126;
	mul.lo.s16 	%rs21, %rs26, %rs20;
	sub.s16 	%rs22, %rs19, %rs21;
	cvt.u32.u16 	%r282, %rs22;
	and.b32  	%r90, %r282, 3;
	mov.u32 	%r442, %r452;
$L__BB0_82:
	setp.lt.s32 	%p70, %r44, 1;
	div.s32 	%r92, %r442, %r124;
	mul.lo.s32 	%r283, %r92, %r124;
	sub.s32 	%r93, %r442, %r283;
	mov.f32 	%f534, 0f00000000;
	@%p70 bra 	$L__BB0_94;
	setp.gt.u32 	%p71, %r89, -8;
	mul.lo.s32 	%r94, %r92, %r126;
	mov.f32 	%f534, 0f00000000;
	mov.b32 	%r445, 0;
	@%p71 bra 	$L__BB0_86;
	mov.f32 	%f534, 0f00000000;
	mov.b32 	%r443, 0;
$L__BB0_85:
	.pragma "nounroll";
	add.s32 	%r286, %r443, %r94;
	shl.b32 	%r287, %r286, 2;
	add.s32 	%r288, %r28, %r287;
	ld.shared.f32 	%f327, [%r288];
	add.s32 	%r289, %r443, %r41;
	mad.lo.s32 	%r290, %r289, %r124, %r93;
	mul.wide.s32 	%rd27, %r290, 4;
	add.s64 	%rd28, %rd3, %rd27;
	ld.global.nc.f32 	%f328, [%rd28];
	fma.rn.f32 	%f329, %f327, %f328, %f534;
	ld.shared.f32 	%f330, [%r288+4];
	mul.wide.s32 	%rd29, %r124, 4;
	add.s64 	%rd30, %rd28, %rd29;
	ld.global.nc.f32 	%f331, [%rd30];
	fma.rn.f32 	%f332, %f330, %f331, %f329;
	ld.shared.f32 	%f333, [%r288+8];
	add.s64 	%rd31, %rd30, %rd29;
	ld.global.nc.f32 	%f334, [%rd31];
	fma.rn.f32 	%f335, %f333, %f334, %f332;
	ld.shared.f32 	%f336, [%r288+12];
	add.s64 	%rd32, %rd31, %rd29;
	ld.global.nc.f32 	%f337, [%rd32];
	fma.rn.f32 	%f338, %f336, %f337, %f335;
	ld.shared.f32 	%f339, [%r288+16];
	add.s64 	%rd33, %rd32, %rd29;
	ld.global.nc.f32 	%f340, [%rd33];
	fma.rn.f32 	%f341, %f339, %f340, %f338;
	ld.shared.f32 	%f342, [%r288+20];
	add.s64 	%rd34, %rd33, %rd29;
	ld.global.nc.f32 	%f343, [%rd34];
	fma.rn.f32 	%f344, %f342, %f343, %f341;
	ld.shared.f32 	%f345, [%r288+24];
	add.s64 	%rd35, %rd34, %rd29;
	ld.global.nc.f32 	%f346, [%rd35];
	fma.rn.f32 	%f347, %f345, %f346, %f344;
	ld.shared.f32 	%f348, [%r288+28];
	add.s64 	%rd36, %rd35, %rd29;
	ld.global.nc.f32 	%f349, [%rd36];
	fma.rn.f32 	%f534, %f348, %f349, %f347;
	add.s32 	%r443, %r443, 8;
	and.b32  	%r445, %r44, -8;
	setp.ne.s32 	%p72, %r443, %r445;
	@%p72 bra 	$L__BB0_85;
$L__BB0_86:
	and.b32  	%r291, %r44, 7;
	setp.eq.s32 	%p73, %r291, 0;
	@%p73 bra 	$L__BB0_94;
	setp.lt.u32 	%p74, %r43, 3;
	@%p74 bra 	$L__BB0_89;
	add.s32 	%r292, %r445, %r94;
	shl.b32 	%r293, %r292, 2;
	add.s32 	%r294, %r28, %r293;
	ld.shared.f32 	%f351, [%r294];
	add.s32 	%r295, %r445, %r41;
	mad.lo.s32 	%r296, %r295, %r124, %r93;
	mul.wide.s32 	%rd37, %r296, 4;
	add.s64 	%rd38, %rd3, %rd37;
	ld.global.nc.f32 	%f352, [%rd38];
	fma.rn.f32 	%f353, %f351, %f352, %f534;
	ld.shared.f32 	%f354, [%r294+4];
	mul.wide.s32 	%rd39, %r124, 4;
	add.s64 	%rd40, %rd38, %rd39;
	ld.global.nc.f32 	%f355, [%rd40];
	fma.rn.f32 	%f356, %f354, %f355, %f353;
	ld.shared.f32 	%f357, [%r294+8];
	add.s64 	%rd41, %rd40, %rd39;
	ld.global.nc.f32 	%f358, [%rd41];
	fma.rn.f32 	%f359, %f357, %f358, %f356;
	ld.shared.f32 	%f360, [%r294+12];
	add.s64 	%rd42, %rd41, %rd39;
	ld.global.nc.f32 	%f361, [%rd42];
	fma.rn.f32 	%f534, %f360, %f361, %f359;
	add.s32 	%r445, %r445, 4;
$L__BB0_89:
	setp.eq.s32 	%p75, %r90, 0;
	@%p75 bra 	$L__BB0_94;
	and.b16  	%rs23, %rs3, 3;
	setp.eq.s16 	%p76, %rs23, 1;
	@%p76 bra 	$L__BB0_92;
	add.s32 	%r297, %r445, %r94;
	shl.b32 	%r298, %r297, 2;
	add.s32 	%r299, %r28, %r298;
	ld.shared.f32 	%f363, [%r299];
	add.s32 	%r300, %r445, %r41;
	mad.lo.s32 	%r301, %r300, %r124, %r93;
	mul.wide.s32 	%rd43, %r301, 4;
	add.s64 	%rd44, %rd3, %rd43;
	ld.global.nc.f32 	%f364, [%rd44];
	fma.rn.f32 	%f365, %f363, %f364, %f534;
	ld.shared.f32 	%f366, [%r299+4];
	mul.wide.s32 	%rd45, %r124, 4;
	add.s64 	%rd46, %rd44, %rd45;
	ld.global.nc.f32 	%f367, [%rd46];
	fma.rn.f32 	%f534, %f366, %f367, %f365;
	add.s32 	%r445, %r445, 2;
$L__BB0_92:
	and.b16  	%rs24, %rs3, 1;
	setp.eq.b16 	%p77, %rs24, 1;
	not.pred 	%p78, %p77;
	@%p78 bra 	$L__BB0_94;
	add.s32 	%r302, %r445, %r94;
	shl.b32 	%r303, %r302, 2;
	add.s32 	%r304, %r28, %r303;
	ld.shared.f32 	%f368, [%r304];
	add.s32 	%r305, %r445, %r41;
	mad.lo.s32 	%r306, %r305, %r124, %r93;
	mul.wide.s32 	%rd47, %r306, 4;
	add.s64 	%rd48, %rd3, %rd47;
	ld.global.nc.f32 	%f369, [%rd48];
	fma.rn.f32 	%f534, %f368, %f369, %f534;
$L__BB0_94:
	mad.lo.s32 	%r307, %r92, %r124, %r93;
	shl.b32 	%r308, %r307, 2;
	add.s32 	%r309, %r13, %r308;
	ld.shared.f32 	%f370, [%r309];
	add.f32 	%f371, %f534, %f370;
	st.shared.f32 	[%r309], %f371;
	add.s32 	%r442, %r442, %r4;
	setp.lt.s32 	%p79, %r442, %r14;
	@%p79 bra 	$L__BB0_82;
$L__BB0_95:
	bar.sync 	0;
	add.s32 	%r424, %r424, 1;
	setp.eq.s32 	%p80, %r424, %r26;
	add.s16 	%rs26, %rs26, 1;
	add.s16 	%rs25, %rs25, 1;
	@%p80 bra 	$L__BB0_15;
	bra.uni 	$L__BB0_14;
$L__BB0_96:
	shl.b32 	%r147, %r415, 2;
	add.s32 	%r149, %r131, %r147;
	mov.b32 	%r150, -8388609;
	st.shared.u32 	[%r149], %r150;
	add.s32 	%r151, %r5, %r147;
	mov.b32 	%r152, 0;
	st.shared.u32 	[%r151], %r152;
	shl.b32 	%r153, %r4, 2;
	add.s32 	%r154, %r149, %r153;
	st.shared.u32 	[%r154], %r150;
	add.s32 	%r155, %r151, %r153;
	st.shared.u32 	[%r155], %r152;
	add.s32 	%r156, %r154, %r153;
	st.shared.u32 	[%r156], %r150;
	add.s32 	%r157, %r155, %r153;
	st.shared.u32 	[%r157], %r152;
	add.s32 	%r158, %r156, %r153;
	st.shared.u32 	[%r158], %r150;
	add.s32 	%r159, %r157, %r153;
	st.shared.u32 	[%r159], %r152;
	add.s32 	%r415, %r153, %r415;
	setp.lt.s32 	%p7, %r415, %r2;
	@%p7 bra 	$L__BB0_96;
	bra.uni 	$L__BB0_6;

}


// ===== COMPILED SASS (sm_100) =====

	.target	sm_100

	.elftype	@"ET_EXEC"


//--------------------- .note.nv.tkinfo           --------------------------
	.section	.note.nv.tkinfo,"",@"SHT_NOTE"
	.sectionflags	@"SHF_NOTE_NV_TKINFO"
	.tkinfo
        /*0018*/ 	.word	0x00000002
        /*0030*/ 	.string	""
        /*0030*/ 	.string	"ptxas"
        /*0030*/ 	.string	"Cuda compilation tools, release 13.0, V13.0.88"
        /*0030*/ 	.string	"Build cuda_13.0.r13.0/compiler.36424714_0"
        /*0030*/ 	.string	"-arch sm_100 -m 64 "



//--------------------- .note.nv.cuinfo           --------------------------
	.section	.note.nv.cuinfo,"",@"SHT_NOTE"
	.sectionflags	@"SHF_NOTE_NV_CUINFO"
        /*0018*/ 	.short	0x0002
        /*001a*/ 	.short	0x0064
        /*001c*/ 	.short	0x0082
	.zero		2


//--------------------- .nv.info                  --------------------------
	.section	.nv.info,"",@"SHT_CUDA_INFO"
	.align	4


	//----- nvinfo : EIATTR_REGCOUNT
	.align		4
        /*0000*/ 	.byte	0x04, 0x2f
        /*0002*/ 	.short	(.L_1 - .L_0)
	.align		4
.L_0:
        /*0004*/ 	.word	index@(_Z22flash_attention_kernelPKfS0_S0_PfS1_iiii)
        /*0008*/ 	.word	0x00000020


	//----- nvinfo : EIATTR_FRAME_SIZE
	.align		4
.L_1:
        /*000c*/ 	.byte	0x04, 0x11
        /*000e*/ 	.short	(.L_3 - .L_2)
	.align		4
.L_2:
        /*0010*/ 	.word	index@($__internal_2_$__cuda_sm3x_div_rn_noftz_f32_slowpath)
        /*0014*/ 	.word	0x00000000


	//----- nvinfo : EIATTR_FRAME_SIZE
	.align		4
.L_3:
        /*0018*/ 	.byte	0x04, 0x11
        /*001a*/ 	.short	(.L_5 - .L_4)
	.align		4
.L_4:
        /*001c*/ 	.word	index@($__internal_1_$__cuda_sm20_sqrt_rn_f32_slowpath)
        /*0020*/ 	.word	0x00000000


	//----- nvinfo : EIATTR_FRAME_SIZE
	.align		4
.L_5:
        /*0024*/ 	.byte	0x04, 0x11
        /*0026*/ 	.short	(.L_7 - .L_6)
	.align		4
.L_6:
        /*0028*/ 	.word	index@($__internal_0_$__cuda_sm20_rcp_rn_f32_slowpath)
        /*002c*/ 	.word	0x00000000


	//----- nvinfo : EIATTR_FRAME_SIZE
	.align		4
.L_7:
        /*0030*/ 	.byte	0x04, 0x11
        /*0032*/ 	.short	(.L_9 - .L_8)
	.align		4
.L_8:
        /*0034*/ 	.word	index@(_Z22flash_attention_kernelPKfS0_S0_PfS1_iiii)
        /*0038*/ 	.word	0x00000000


	//----- nvinfo : EIATTR_MIN_STACK_SIZE
	.align		4
.L_9:
        /*003c*/ 	.byte	0x04, 0x12
        /*003e*/ 	.short	(.L_11 - .L_10)
	.align		4
.L_10:
        /*0040*/ 	.word	index@(_Z22flash_attention_kernelPKfS0_S0_PfS1_iiii)
        /*0044*/ 	.word	0x00000000
.L_11:


//--------------------- .nv.compat                --------------------------
	.section	.nv.compat,"",@"SHT_CUDA_COMPAT_INFO"
	.align	4
        /*0000*/ 	.byte	0x02, 0x09, 0x00, 0x00, 0x02, 0x02, 0x01, 0x00, 0x02, 0x05, 0x05, 0x00, 0x03, 0x07, 0x01, 0x01
        /*0010*/ 	.byte	0x02, 0x03, 0x00, 0x00, 0x02, 0x06, 0x01, 0x00, 0x04, 0x0b, 0x08, 0x00, 0x01, 0x00, 0x00, 0x00
        /*0020*/ 	.byte	0x00, 0x00, 0x00, 0x00


//--------------------- .nv.info._Z22flash_attention_kernelPKfS0_S0_PfS1_iiii --------------------------
	.section	.nv.info._Z22flash_attention_kernelPKfS0_S0_PfS1_iiii,"",@"SHT_CUDA_INFO"
	.sectionflags	@""
	.align	4


	//----- nvinfo : EIATTR_CUDA_API_VERSION
	.align		4
        /*0000*/ 	.byte	0x04, 0x37
        /*0002*/ 	.short	(.L_13 - .L_12)
.L_12:
        /*0004*/ 	.word	0x00000082


	//----- nvinfo : EIATTR_KPARAM_INFO
	.align		4
.L_13:
        /*0008*/ 	.byte	0x04, 0x17
        /*000a*/ 	.short	(.L_15 - .L_14)
.L_14:
        /*000c*/ 	.word	0x00000000
        /*0010*/ 	.short	0x0008
        /*0012*/ 	.short	0x0034
        /*0014*/ 	.byte	0x00, 0xf0, 0x11, 0x00


	//----- nvinfo : EIATTR_KPARAM_INFO
	.align		4
.L_15:
        /*0018*/ 	.byte	0x04, 0x17
        /*001a*/ 	.short	(.L_17 - .L_16)
.L_16:
        /*001c*/ 	.word	0x00000000
        /*0020*/ 	.short	0x0007
        /*0022*/ 	.short	0x0030
        /*0024*/ 	.byte	0x00, 0xf0, 0x11, 0x00


	//----- nvinfo : EIATTR_KPARAM_INFO
	.align		4
.L_17:
        /*0028*/ 	.byte	0x04, 0x17
        /*002a*/ 	.short	(.L_19 - .L_18)
.L_18:
        /*002c*/ 	.word	0x00000000
        /*0030*/ 	.short	0x0006
        /*0032*/ 	.short	0x002c
        /*0034*/ 	.byte	0x00, 0xf0, 0x11, 0x00


	//----- nvinfo : EIATTR_KPARAM_INFO
	.align		4
.L_19:
        /*0038*/ 	.byte	0x04, 0x17
        /*003a*/ 	.short	(.L_21 - .L_20)
.L_20:
        /*003c*/ 	.word	0x00000000
        /*0040*/ 	.short	0x0005
        /*0042*/ 	.short	0x0028
        /*0044*/ 	.byte	0x00, 0xf0, 0x11, 0x00


	//----- nvinfo : EIATTR_KPARAM_INFO
	.align		4
.L_21:
        /*0048*/ 	.byte	0x04, 0x17
        /*004a*/ 	.short	(.L_23 - .L_22)
.L_22:
        /*004c*/ 	.word	0x00000000
        /*0050*/ 	.short	0x0004
        /*0052*/ 	.short	0x0020
        /*0054*/ 	.byte	0x00, 0xf5, 0x21, 0x00


	//----- nvinfo : EIATTR_KPARAM_INFO
	.align		4
.L_23:
        /*0058*/ 	.byte	0x04, 0x17
        /*005a*/ 	.short	(.L_25 - .L_24)
.L_24:
        /*005c*/ 	.word	0x00000000
        /*0060*/ 	.short	0x0003
        /*0062*/ 	.short	0x0018
        /*0064*/ 	.byte	0x00, 0xf5, 0x21, 0x00


	//----- nvinfo : EIATTR_KPARAM_INFO
	.align		4
.L_25:
        /*0068*/ 	.byte	0x04, 0x17
        /*006a*/ 	.short	(.L_27 - .L_26)
.L_26:
        /*006c*/ 	.word	0x00000000
        /*0070*/ 	.short	0x0002
        /*0072*/ 	.short	0x0010
        /*0074*/ 	.byte	0x00, 0xf5, 0x21, 0x00


	//----- nvinfo : EIATTR_KPARAM_INFO
	.align		4
.L_27:
        /*0078*/ 	.byte	0x04, 0x17
        /*007a*/ 	.short	(.L_29 - .L_28)
.L_28:
        /*007c*/ 	.word	0x00000000
        /*0080*/ 	.short	0x0001
        /*0082*/ 	.short	0x0008
        /*0084*/ 	.byte	0x00, 0xf5, 0x21, 0x00


	//----- nvinfo : EIATTR_KPARAM_INFO
	.align		4
.L_29:
        /*0088*/ 	.byte	0x04, 0x17
        /*008a*/ 	.short	(.L_31 - .L_30)
.L_30:
        /*008c*/ 	.word	0x00000000
        /*0090*/ 	.short	0x0000
        /*0092*/ 	.short	0x0000
        /*0094*/ 	.byte	0x00, 0xf5, 0x21, 0x00


	//----- nvinfo : EIATTR_SPARSE_MMA_MASK
	.align		4
.L_31:
        /*0098*/ 	.byte	0x03, 0x50
        /*009a*/ 	.short	0x0000


	//----- nvinfo : EIATTR_MAXREG_COUNT
	.align		4
        /*009c*/ 	.byte	0x03, 0x1b
        /*009e*/ 	.short	0x00ff


	//----- nvinfo : EIATTR_NUM_BARRIERS
	.align		4
        /*00a0*/ 	.byte	0x02, 0x4c
        /*00a2*/ 	.byte	0x01
	.zero		1


	//----- nvinfo : EIATTR_MERCURY_ISA_VERSION
	.align		4
        /*00a4*/ 	.byte	0x03, 0x5f
        /*00a6*/ 	.short	0x0101


	//----- nvinfo : EIATTR_VRC_CTA_INIT_COUNT
	.align		4
        /*00a8*/ 	.byte	0x02, 0x4a
	.zero		1
	.zero		1


	//----- nvinfo : EIATTR_EXIT_INSTR_OFFSETS
	.align		4
        /*00ac*/ 	.byte	0x04, 0x1c
        /*00ae*/ 	.short	(.L_33 - .L_32)


	//   ....[0]....
.L_32:
        /*00b0*/ 	.word	0x000001f0


	//   ....[1]....
        /*00b4*/ 	.word	0x00005130


	//   ....[2]....
        /*00b8*/ 	.word	0x00005630


	//   ....[3]....
        /*00bc*/ 	.word	0x00005ec0


	//----- nvinfo : EIATTR_CRS_STACK_SIZE
	.align		4
.L_33:
        /*00c0*/ 	.byte	0x04, 0x1e
        /*00c2*/ 	.short	(.L_35 - .L_34)
.L_34:
        /*00c4*/ 	.word	0x00000000


	//----- nvinfo : EIATTR_CBANK_PARAM_SIZE
	.align		4
.L_35:
        /*00c8*/ 	.byte	0x03, 0x19
        /*00ca*/ 	.short	0x0038


	//----- nvinfo : EIATTR_PARAM_CBANK
	.align		4
        /*00cc*/ 	.byte	0x04, 0x0a
        /*00ce*/ 	.short	(.L_37 - .L_36)
	.align		4
.L_36:
        /*00d0*/ 	.word	index@(.nv.constant0._Z22flash_attention_kernelPKfS0_S0_PfS1_iiii)
        /*00d4*/ 	.short	0x0380
        /*00d6*/ 	.short	0x0038


	//----- nvinfo : EIATTR_SW_WAR
	.align		4
.L_37:
        /*00d8*/ 	.byte	0x04, 0x36
        /*00da*/ 	.short	(.L_39 - .L_38)
.L_38:
        /*00dc*/ 	.word	0x00000008
.L_39:


//--------------------- .nv.callgraph             --------------------------
	.section	.nv.callgraph,"",@"SHT_CUDA_CALLGRAPH"
	.align	4
	.sectionentsize	8
	.align		4
        /*0000*/ 	.word	0x00000000
	.align		4
        /*0004*/ 	.word	0xffffffff
	.align		4
        /*0008*/ 	.word	0x00000000
	.align		4
        /*000c*/ 	.word	0xfffffffe
	.align		4
        /*0010*/ 	.word	0x00000000
	.align		4
        /*0014*/ 	.word	0xfffffffd
	.align		4
        /*0018*/ 	.word	0x00000000
	.align		4
        /*001c*/ 	.word	0xfffffffc


//--------------------- .text._Z22flash_attention_kernelPKfS0_S0_PfS1_iiii --------------------------
	.section	.text._Z22flash_attention_kernelPKfS0_S0_PfS1_iiii,"ax",@progbits
	.align	128
        .global         _Z22flash_attention_kernelPKfS0_S0_PfS1_iiii
        .type           _Z22flash_attention_kernelPKfS0_S0_PfS1_iiii,@function
        .size           _Z22flash_attention_kernelPKfS0_S0_PfS1_iiii,(.L_x_89 - _Z22flash_attention_kernelPKfS0_S0_PfS1_iiii)
        .other          _Z22flash_attention_kernelPKfS0_S0_PfS1_iiii,@"STO_CUDA_ENTRY STV_DEFAULT"
_Z22flash_attention_kernelPKfS0_S0_PfS1_iiii:
.text._Z22flash_attention_kernelPKfS0_S0_PfS1_iiii:
[----:B------:R-:W-:Y:S01]  /*0000*/  LDC R1, c[0x0][0x37c] ;  /* 0x0000df00ff017b82 */ /* 0x000fe20000000800 */
[----:B------:R-:W0:Y:S02]  /*0010*/  LDCU UR4, c[0x0][0x3ac] ;  /* 0x00007580ff0477ac */ /* 0x000e240008000800 */
[----:B0-----:R-:W-:-:S04]  /*0020*/  I2FP.F32.S32 R0, UR4 ;  /* 0x0000000400007c45 */ /* 0x001fc80008201400 */
[----:B------:R-:W-:Y:S01]  /*0030*/  IADD3 R2, PT, PT, R0, -0xd000000, RZ ;  /* 0xf300000000027810 */ /* 0x000fe20007ffe0ff */
[----:B------:R0:W1:Y:S03]  /*0040*/  MUFU.RSQ R3, R0 ;  /* 0x0000000000037308 */ /* 0x0000660000001400 */
[----:B------:R-:W-:-:S13]  /*0050*/  ISETP.GT.U32.AND P0, PT, R2, 0x727fffff, PT ;  /* 0x727fffff0200780c */ /* 0x000fda0003f04070 */
[----:B0-----:R-:W-:Y:S05]  /*0060*/  @!P0 BRA `(.L_x_0) ;  /* 0x00000000000c8947 */ /* 0x001fea0003800000 */
[----:B------:R-:W-:-:S07]  /*0070*/  MOV R4, 0x90 ;  /* 0x0000009000047802 */ /* 0x000fce0000000f00 */
[----:B-1----:R-:W-:Y:S05]  /*0080*/  CALL.REL.NOINC `($__internal_1_$__cuda_sm20_sqrt_rn_f32_slowpath) ;  /* 0x0000006000607944 */ /* 0x002fea0003c00000 */
[----:B------:R-:W-:Y:S05]  /*0090*/  BRA `(.L_x_1) ;  /* 0x0000000000107947 */ /* 0x000fea0003800000 */
.L_x_0:
[----:B-1----:R-:W-:Y:S01]  /*00a0*/  FMUL.FTZ R5, R0, R3 ;  /* 0x0000000300057220 */ /* 0x002fe20000410000 */
[----:B------:R-:W-:-:S03]  /*00b0*/  FMUL.FTZ R3, R3, 0.5 ;  /* 0x3f00000003037820 */ /* 0x000fc60000410000 */
[----:B------:R-:W-:-:S04]  /*00c0*/  FFMA R0, -R5, R5, R0 ;  /* 0x0000000505007223 */ /* 0x000fc80000000100 */
[----:B------:R-:W-:-:S07]  /*00d0*/  FFMA R0, R0, R3, R5 ;  /* 0x0000000300007223 */ /* 0x000fce0000000005 */
.L_x_1:
[----:B------:R-:W-:-:S05]  /*00e0*/  VIADD R2, R0, 0x1800000 ;  /* 0x0180000000027836 */ /* 0x000fca0000000000 */
[----:B------:R-:W-:-:S04]  /*00f0*/  LOP3.LUT R2, R2, 0x7f800000, RZ, 0xc0, !PT ;  /* 0x7f80000002027812 */ /* 0x000fc800078ec0ff */
[----:B------:R-:W-:-:S13]  /*0100*/  ISETP.GT.U32.AND P0, PT, R2, 0x1ffffff, PT ;  /* 0x01ffffff0200780c */ /* 0x000fda0003f04070 */
[----:B------:R-:W-:Y:S05]  /*0110*/  @P0 BRA `(.L_x_2) ;  /* 0x00000000000c0947 */ /* 0x000fea0003800000 */
[----:B------:R-:W-:-:S07]  /*0120*/  MOV R2, 0x140 ;  /* 0x0000014000027802 */ /* 0x000fce0000000f00 */
[----:B------:R-:W-:Y:S05]  /*0130*/  CALL.REL.NOINC `($__internal_0_$__cuda_sm20_rcp_rn_f32_slowpath) ;  /* 0x0000005c00647944 */ /* 0x000fea0003c00000 */
[----:B------:R-:W-:Y:S05]  /*0140*/  BRA `(.L_x_3) ;  /* 0x0000000000107947 */ /* 0x000fea0003800000 */
.L_x_2:
[----:B------:R-:W0:Y:S02]  /*0150*/  MUFU.RCP R3, R0 ;  /* 0x0000000000037308 */ /* 0x000e240000001000 */
[----:B0-----:R-:W-:-:S04]  /*0160*/  FFMA R2, R3, R0, -1 ;  /* 0xbf80000003027423 */ /* 0x001fc80000000000 */
[----:B------:R-:W-:-:S04]  /*0170*/  FADD.FTZ R2, -R2, -RZ ;  /* 0x800000ff02027221 */ /* 0x000fc80000010100 */
[----:B------:R-:W-:-:S07]  /*0180*/  FFMA R0, R3, R2, R3 ;  /* 0x0000000203007223 */ /* 0x000fce0000000003 */
.L_x_3:
[----:B------:R-:W0:Y:S01]  /*0190*/  S2UR UR5, SR_CTAID.X ;  /* 0x00000000000579c3 */ /* 0x000e220000002500 */
[----:B------:R-:W0:Y:S01]  /*01a0*/  LDCU UR7, c[0x0][0x3b0] ;  /* 0x00007600ff0777ac */ /* 0x000e220008000800 */
[----:B------:R-:W1:Y:S01]  /*01b0*/  LDCU UR8, c[0x0][0x3a8] ;  /* 0x00007500ff0877ac */ /* 0x000e620008000800 */
[----:B0-----:R-:W-:-:S04]  /*01c0*/  UIMAD UR5, UR5, UR7, URZ ;  /* 0x00000007050572a4 */ /* 0x001fc8000f8e02ff */
[----:B-1----:R-:W-:-:S06]  /*01d0*/  UISETP.GE.AND UP0, UPT, UR5, UR8, UPT ;  /* 0x000000080500728c */ /* 0x002fcc000bf06270 */
[----:B------:R-:W-:-:S13]  /*01e0*/  PLOP3.LUT P0, PT, PT, PT, UP0, 0x80, 0x8 ;  /* 0x000000000008781c */ /* 0x000fda0003f0f008 */
[----:B------:R-:W-:Y:S05]  /*01f0*/  @P0 EXIT ;  /* 0x000000000000094d */ /* 0x000fea0003800000 */
[----:B------:R-:W0:Y:S01]  /*0200*/  S2R R8, SR_TID.X ;  /* 0x0000000000087919 */ /* 0x000e220000002100 */
[----:B------:R-:W1:Y:S01]  /*0210*/  S2UR UR6, SR_CgaCtaId ;  /* 0x00000000000679c3 */ /* 0x000e620000008800 */
[----:B------:R-:W-:Y:S01]  /*0220*/  IMAD.U32 R2, RZ, RZ, UR7 ;  /* 0x00000007ff027e24 */ /* 0x000fe2000f8e00ff */
[----:B------:R-:W-:Y:S01]  /*0230*/  MOV R3, UR8 ;  /* 0x0000000800037c02 */ /* 0x000fe20008000f00 */
[----:B------:R-:W-:Y:S01]  /*0240*/  UMOV UR4, 0x400 ;  /* 0x0000040000047882 */ /* 0x000fe20000000000 */
[----:B------:R-:W2:Y:S01]  /*0250*/  LDCU UR10, c[0x0][0x360] ;  /* 0x00006c00ff0a77ac */ /* 0x000ea20008000800 */
[----:B------:R-:W-:Y:S01]  /*0260*/  BSSY.RECONVERGENT B0, `(.L_x_4) ;  /* 0x0000049000007945 */ /* 0x000fe20003800200 */
[----:B------:R-:W-:-:S04]  /*0270*/  VIADDMNMX R3, R2, UR5, R3, PT ;  /* 0x0000000502037c46 */ /* 0x000fc8000b800103 */
[----:B------:R-:W-:Y:S01]  /*0280*/  IADD3 R3, PT, PT, R3, -UR5, RZ ;  /* 0x8000000503037c10 */ /* 0x000fe2000fffe0ff */
[----:B-1----:R-:W-:-:S04]  /*0290*/  ULEA UR4, UR6, UR4, 0x18 ;  /* 0x0000000406047291 */ /* 0x002fc8000f8ec0ff */
[----:B------:R-:W-:Y:S01]  /*02a0*/  ULEA UR6, UR7, UR4, 0x2 ;  /* 0x0000000407067291 */ /* 0x000fe2000f8e10ff */
[----:B0-----:R-:W-:-:S13]  /*02b0*/  ISETP.GE.AND P0, PT, R8, R3, PT ;  /* 0x000000030800720c */ /* 0x001fda0003f06270 */
[----:B--2---:R-:W-:Y:S05]  /*02c0*/  @P0 BRA `(.L_x_5) ;  /* 0x0000000400080947 */ /* 0x004fea0003800000 */
[----:B------:R-:W0:Y:S01]  /*02d0*/  I2F.U32.RP R9, UR10 ;  /* 0x0000000a00097d06 */ /* 0x000e220008209000 */
[----:B------:R-:W-:Y:S01]  /*02e0*/  VIADD R2, R8, UR10 ;  /* 0x0000000a08027c36 */ /* 0x000fe20008000000 */
[----:B------:R-:W-:Y:S01]  /*02f0*/  ISETP.NE.U32.AND P2, PT, RZ, UR10, PT ;  /* 0x0000000aff007c0c */ /* 0x000fe2000bf45070 */
[----:B------:R-:W-:Y:S03]  /*0300*/  BSSY.RECONVERGENT B1, `(.L_x_6) ;  /* 0x0000028000017945 */ /* 0x000fe60003800200 */
[----:B------:R-:W-:Y:S02]  /*0310*/  ISETP.GE.U32.AND P0, PT, R2, R3, PT ;  /* 0x000000030200720c */ /* 0x000fe40003f06070 */
[----:B------:R-:W-:Y:S02]  /*0320*/  VIMNMX.U32 R7, PT, PT, R3, R2, !PT ;  /* 0x0000000203077248 */ /* 0x000fe40007fe0000 */
[----:B------:R-:W-:-:S04]  /*0330*/  SEL R6, RZ, 0x1, P0 ;  /* 0x00000001ff067807 */ /* 0x000fc80000000000 */
[----:B------:R-:W-:Y:S01]  /*0340*/  IADD3 R7, PT, PT, R7, -R2, -R6 ;  /* 0x8000000207077210 */ /* 0x000fe20007ffe806 */
[----:B0-----:R-:W0:Y:S02]  /*0350*/  MUFU.RCP R9, R9 ;  /* 0x0000000900097308 */ /* 0x001e240000001000 */
[----:B0-----:R-:W-:-:S06]  /*0360*/  VIADD R4, R9, 0xffffffe ;  /* 0x0ffffffe09047836 */ /* 0x001fcc0000000000 */
[----:B------:R0:W1:Y:S02]  /*0370*/  F2I.FTZ.U32.TRUNC.NTZ R5, R4 ;  /* 0x0000000400057305 */ /* 0x000064000021f000 */
[----:B0-----:R-:W-:Y:S01]  /*0380*/  HFMA2 R4, -RZ, RZ, 0, 0 ;  /* 0x00000000ff047431 */ /* 0x001fe200000001ff */
[----:B-1----:R-:W-:-:S05]  /*0390*/  IADD3 R11, PT, PT, RZ, -R5, RZ ;  /* 0x80000005ff0b7210 */ /* 0x002fca0007ffe0ff */
[----:B------:R-:W-:-:S04]  /*03a0*/  IMAD R11, R11, UR10, RZ ;  /* 0x0000000a0b0b7c24 */ /* 0x000fc8000f8e02ff */
[----:B------:R-:W-:-:S06]  /*03b0*/  IMAD.HI.U32 R10, R5, R11, R4 ;  /* 0x0000000b050a7227 */ /* 0x000fcc00078e0004 */
[----:B------:R-:W-:-:S04]  /*03c0*/  IMAD.HI.U32 R5, R10, R7, RZ ;  /* 0x000000070a057227 */ /* 0x000fc800078e00ff */
[----:B------:R-:W-:-:S04]  /*03d0*/  IMAD.MOV R2, RZ, RZ, -R5 ;  /* 0x000000ffff027224 */ /* 0x000fc800078e0a05 */
[----:B------:R-:W-:-:S05]  /*03e0*/  IMAD R7, R2, UR10, R7 ;  /* 0x0000000a02077c24 */ /* 0x000fca000f8e0207 */
[----:B------:R-:W-:-:S13]  /*03f0*/  ISETP.GE.U32.AND P0, PT, R7, UR10, PT ;  /* 0x0000000a07007c0c */ /* 0x000fda000bf06070 */
[----:B------:R-:W-:Y:S01]  /*0400*/  @P0 IADD3 R7, PT, PT, R7, -UR10, RZ ;  /* 0x8000000a07070c10 */ /* 0x000fe2000fffe0ff */
[----:B------:R-:W-:-:S03]  /*0410*/  @P0 VIADD R5, R5, 0x1 ;  /* 0x0000000105050836 */ /* 0x000fc60000000000 */
[----:B------:R-:W-:-:S13]  /*0420*/  ISETP.GE.U32.AND P1, PT, R7, UR10, PT ;  /* 0x0000000a07007c0c */ /* 0x000fda000bf26070 */
[----:B------:R-:W-:Y:S02]  /*0430*/  @P1 IADD3 R5, PT, PT, R5, 0x1, RZ ;  /* 0x0000000105051810 */ /* 0x000fe40007ffe0ff */
[----:B------:R-:W-:-:S05]  /*0440*/  @!P2 LOP3.LUT R5, RZ, UR10, RZ, 0x33, !PT ;  /* 0x0000000aff05ac12 */ /* 0x000fca000f8e33ff */
[----:B------:R-:W-:-:S05]  /*0450*/  IMAD.IADD R4, R6, 0x1, R5 ;  /* 0x0000000106047824 */ /* 0x000fca00078e0205 */
[C---:B------:R-:W-:Y:S02]  /*0460*/  LOP3.LUT R2, R4.reuse, 0x3, RZ, 0xc0, !PT ;  /* 0x0000000304027812 */ /* 0x040fe400078ec0ff */
[----:B------:R-:W-:Y:S02]  /*0470*/  ISETP.GE.U32.AND P1, PT, R4, 0x3, PT ;  /* 0x000000030400780c */ /* 0x000fe40003f26070 */
[----:B------:R-:W-:Y:S02]  /*0480*/  ISETP.NE.AND P0, PT, R2, 0x3, PT ;  /* 0x000000030200780c */ /* 0x000fe40003f05270 */
[----:B------:R-:W-:-:S11]  /*0490*/  MOV R2, R8 ;  /* 0x0000000800027202 */ /* 0x000fd60000000f00 */
[----:B------:R-:W-:Y:S05]  /*04a0*/  @!P0 BRA `(.L_x_7) ;  /* 0x0000000000348947 */ /* 0x000fea0003800000 */
[----:B------:R-:W-:Y:S01]  /*04b0*/  VIADD R4, R4, 0x1 ;  /* 0x0000000104047836 */ /* 0x000fe20000000000 */
[----:B------:R-:W-:Y:S01]  /*04c0*/  MOV R5, RZ ;  /* 0x000000ff00057202 */ /* 0x000fe20000000f00 */
[----:B------:R-:W-:Y:S01]  /*04d0*/  IMAD.MOV.U32 R2, RZ, RZ, R8 ;  /* 0x000000ffff027224 */ /* 0x000fe200078e0008 */
[----:B------:R-:W-:Y:S02]  /*04e0*/  MOV R7, 0xff7fffff ;  /* 0xff7fffff00077802 */ /* 0x000fe40000000f00 */
[----:B------:R-:W-:-:S07]  /*04f0*/  LOP3.LUT R10, R4, 0x3, RZ, 0xc0, !PT ;  /* 0x00000003040a7812 */ /* 0x000fce00078ec0ff */
.L_x_8:
[C---:B------:R-:W-:Y:S01]  /*0500*/  LEA R4, R2.reuse, UR4, 0x2 ;  /* 0x0000000402047c11 */ /* 0x040fe2000f8e10ff */
[----:B------:R-:W-:Y:S01]  /*0510*/  VIADD R5, R5, 0x1 ;  /* 0x0000000105057836 */ /* 0x000fe20000000000 */
[C---:B------:R-:W-:Y:S02]  /*0520*/  LEA R6, R2.reuse, UR6, 0x2 ;  /* 0x0000000602067c11 */ /* 0x040fe4000f8e10ff */
[----:B------:R-:W-:Y:S01]  /*0530*/  IADD3 R2, PT, PT, R2, UR10, RZ ;  /* 0x0000000a02027c10 */ /* 0x000fe2000fffe0ff */
[----:B------:R0:W-:Y:S01]  /*0540*/  STS [R4], R7 ;  /* 0x0000000704007388 */ /* 0x0001e20000000800 */
[----:B------:R-:W-:-:S03]  /*0550*/  ISETP.NE.AND P0, PT, R5, R10, PT ;  /* 0x0000000a0500720c */ /* 0x000fc60003f05270 */
[----:B------:R0:W-:Y:S10]  /*0560*/  STS [R6], RZ ;  /* 0x000000ff06007388 */ /* 0x0001f40000000800 */
[----:B0-----:R-:W-:Y:S05]  /*0570*/  @P0 BRA `(.L_x_8) ;  /* 0xfffffffc00e00947 */ /* 0x001fea000383ffff */
.L_x_7:
[----:B------:R-:W-:Y:S05]  /*0580*/  BSYNC.RECONVERGENT B1 ;  /* 0x0000000000017941 */ /* 0x000fea0003800200 */
.L_x_6:
[----:B------:R-:W-:Y:S05]  /*0590*/  @!P1 BRA `(.L_x_5) ;  /* 0x0000000000549947 */ /* 0x000fea0003800000 */
[----:B------:R-:W-:-:S07]  /*05a0*/  IMAD.MOV.U32 R12, RZ, RZ, -0x800001 ;  /* 0xff7fffffff0c7424 */ /* 0x000fce00078e00ff */
.L_x_9:
[----:B------:R-:W0:Y:S01]  /*05b0*/  LDC R14, c[0x0][0x360] ;  /* 0x0000d800ff0e7b82 */ /* 0x000e220000000800 */
[C---:B-1----:R-:W-:Y:S02]  /*05c0*/  LEA R11, R2.reuse, UR4, 0x2 ;  /* 0x00000004020b7c11 */ /* 0x042fe4000f8e10ff */
[----:B------:R-:W-:-:S03]  /*05d0*/  LEA R13, R2, UR6, 0x2 ;  /* 0x00000006020d7c11 */ /* 0x000fc6000f8e10ff */
[----:B------:R1:W-:Y:S04]  /*05e0*/  STS [R11], R12 ;  /* 0x0000000c0b007388 */ /* 0x0003e80000000800 */
[----:B------:R1:W-:Y:S01]  /*05f0*/  STS [R13], RZ ;  /* 0x000000ff0d007388 */ /* 0x0003e20000000800 */
[C---:B0-----:R-:W-:Y:S01]  /*0600*/  LEA R4, R14.reuse, R11, 0x2 ;  /* 0x0000000b0e047211 */ /* 0x041fe200078e10ff */
[C---:B------:R-:W-:Y:S01]  /*0610*/  IMAD R5, R14.reuse, 0x4, R13 ;  /* 0x000000040e057824 */ /* 0x040fe200078e020d */
[C---:B------:R-:W-:Y:S02]  /*0620*/  LEA R2, R14.reuse, R2, 0x2 ;  /* 0x000000020e027211 */ /* 0x040fe400078e10ff */
[C---:B------:R-:W-:Y:S01]  /*0630*/  LEA R6, R14.reuse, R4, 0x2 ;  /* 0x000000040e067211 */ /* 0x040fe200078e10ff */
[----:B------:R-:W-:Y:S01]  /*0640*/  IMAD R7, R14, 0x4, R5 ;  /* 0x000000040e077824 */ /* 0x000fe200078e0205 */
[----:B------:R1:W-:Y:S01]  /*0650*/  STS [R4], R12 ;  /* 0x0000000c04007388 */ /* 0x0003e20000000800 */
[----:B------:R-:W-:-:S02]  /*0660*/  ISETP.GE.AND P0, PT, R2, R3, PT ;  /* 0x000000030200720c */ /* 0x000fc40003f06270 */
[C---:B------:R-:W-:Y:S01]  /*0670*/  LEA R9, R14.reuse, R6, 0x2 ;  /* 0x000000060e097211 */ /* 0x040fe200078e10ff */
[----:B------:R-:W-:Y:S01]  /*0680*/  IMAD R10, R14, 0x4, R7 ;  /* 0x000000040e0a7824 */ /* 0x000fe200078e0207 */
[----:B------:R1:W-:Y:S04]  /*0690*/  STS [R5], RZ ;  /* 0x000000ff05007388 */ /* 0x0003e80000000800 */
[----:B------:R1:W-:Y:S04]  /*06a0*/  STS [R6], R12 ;  /* 0x0000000c06007388 */ /* 0x0003e80000000800 */
[----:B------:R1:W-:Y:S04]  /*06b0*/  STS [R7], RZ ;  /* 0x000000ff07007388 */ /* 0x0003e80000000800 */
[----:B------:R1:W-:Y:S04]  /*06c0*/  STS [R9], R12 ;  /* 0x0000000c09007388 */ /* 0x0003e80000000800 */
[----:B------:R1:W-:Y:S01]  /*06d0*/  STS [R10], RZ ;  /* 0x000000ff0a007388 */ /* 0x0003e20000000800 */
[----:B------:R-:W-:Y:S05]  /*06e0*/  @!P0 BRA `(.L_x_9) ;  /* 0xfffffffc00b08947 */ /* 0x000fea000383ffff */
.L_x_5:
[----:B------:R-:W-:Y:S05]  /*06f0*/  BSYNC.RECONVERGENT B0 ;  /* 0x0000000000007941 */ /* 0x000fea0003800200 */
.L_x_4:
[----:B------:R-:W0:Y:S01]  /*0700*/  LDCU UR11, c[0x0][0x3ac] ;  /* 0x00007580ff0b77ac */ /* 0x000e220008000800 */
[----:B------:R-:W-:Y:S01]  /*0710*/  BSSY.RECONVERGENT B0, `(.L_x_10) ;  /* 0x000003b000007945 */ /* 0x000fe20003800200 */
[----:B------:R-:W-:Y:S01]  /*0720*/  ULEA UR6, UR7, UR6, 0x2 ;  /* 0x0000000607067291 */ /* 0x000fe2000f8e10ff */
[----:B0-----:R-:W-:-:S05]  /*0730*/  IMAD R3, R3, UR11, RZ ;  /* 0x0000000b03037c24 */ /* 0x001fca000f8e02ff */
[----:B------:R-:W-:-:S13]  /*0740*/  ISETP.GE.AND P0, PT, R8, R3, PT ;  /* 0x000000030800720c */ /* 0x000fda0003f06270 */
[----:B------:R-:W-:Y:S05]  /*0750*/  @P0 BRA `(.L_x_11) ;  /* 0x0000000000d80947 */ /* 0x000fea0003800000 */
[----:B-1----:R-:W0:Y:S01]  /*0760*/  I2F.U32.RP R9, UR10 ;  /* 0x0000000a00097d06 */ /* 0x002e220008209000 */
[----:B------:R-:W-:Y:S01]  /*0770*/  VIADD R6, R8, UR10 ;  /* 0x0000000a08067c36 */ /* 0x000fe20008000000 */
[----:B------:R-:W-:Y:S01]  /*0780*/  ISETP.NE.U32.AND P2, PT, RZ, UR10, PT ;  /* 0x0000000aff007c0c */ /* 0x000fe2000bf45070 */
[----:B------:R-:W-:Y:S03]  /*0790*/  BSSY.RECONVERGENT B1, `(.L_x_12) ;  /* 0x0000025000017945 */ /* 0x000fe60003800200 */
[CC--:B------:R-:W-:Y:S02]  /*07a0*/  ISETP.GE.U32.AND P0, PT, R6.reuse, R3.reuse, PT ;  /* 0x000000030600720c */ /* 0x0c0fe40003f06070 */
        /* <DEDUP_REMOVED lines=27> */
[----:B------:R-:W-:-:S03]  /*0960*/  IMAD.MOV.U32 R2, RZ, RZ, R8 ;  /* 0x000000ffff027224 */ /* 0x000fc600078e0008 */
[----:B------:R-:W-:-:S07]  /*0970*/  LOP3.LUT R6, R4, 0x3, RZ, 0xc0, !PT ;  /* 0x0000000304067812 */ /* 0x000fce00078ec0ff */
.L_x_14:
[C---:B------:R-:W-:Y:S01]  /*0980*/  LEA R4, R2.reuse, UR6, 0x2 ;  /* 0x0000000602047c11 */ /* 0x040fe2000f8e10ff */
[----:B------:R-:W-:Y:S01]  /*0990*/  VIADD R2, R2, UR10 ;  /* 0x0000000a02027c36 */ /* 0x000fe20008000000 */
[----:B------:R-:W-:-:S03]  /*09a0*/  IADD3 R5, PT, PT, R5, 0x1, RZ ;  /* 0x0000000105057810 */ /* 0x000fc60007ffe0ff */
[----:B------:R0:W-:Y:S01]  /*09b0*/  STS [R4], RZ ;  /* 0x000000ff04007388 */ /* 0x0001e20000000800 */
[----:B------:R-:W-:-:S13]  /*09c0*/  ISETP.NE.AND P0, PT, R5, R6, PT ;  /* 0x000000060500720c */ /* 0x000fda0003f05270 */
[----:B0-----:R-:W-:Y:S05]  /*09d0*/  @P0 BRA `(.L_x_14) ;  /* 0xfffffffc00e80947 */ /* 0x001fea000383ffff */
.L_x_13:
[----:B------:R-:W-:Y:S05]  /*09e0*/  BSYNC.RECONVERGENT B1 ;  /* 0x0000000000017941 */ /* 0x000fea0003800200 */
.L_x_12:
[----:B------:R-:W-:Y:S05]  /*09f0*/  @!P1 BRA `(.L_x_11) ;  /* 0x0000000000309947 */ /* 0x000fea0003800000 */
.L_x_15:
[----:B------:R-:W0:Y:S01]  /*0a00*/  LDC R9, c[0x0][0x360] ;  /* 0x0000d800ff097b82 */ /* 0x000e220000000800 */
[----:B--2---:R-:W-:-:S05]  /*0a10*/  LEA R7, R2, UR6, 0x2 ;  /* 0x0000000602077c11 */ /* 0x004fca000f8e10ff */
[----:B------:R2:W-:Y:S01]  /*0a20*/  STS [R7], RZ ;  /* 0x000000ff07007388 */ /* 0x0005e20000000800 */
[C---:B0-----:R-:W-:Y:S01]  /*0a30*/  LEA R4, R9.reuse, R7, 0x2 ;  /* 0x0000000709047211 */ /* 0x041fe200078e10ff */
[----:B------:R-:W-:-:S04]  /*0a40*/  IMAD R2, R9, 0x4, R2 ;  /* 0x0000000409027824 */ /* 0x000fc800078e0202 */
[----:B------:R-:W-:Y:S01]  /*0a50*/  IMAD R5, R9, 0x4, R4 ;  /* 0x0000000409057824 */ /* 0x000fe200078e0204 */
[----:B------:R2:W-:Y:S01]  /*0a60*/  STS [R4], RZ ;  /* 0x000000ff04007388 */ /* 0x0005e20000000800 */
[----:B------:R-:W-:-:S03]  /*0a70*/  ISETP.GE.AND P0, PT, R2, R3, PT ;  /* 0x000000030200720c */ /* 0x000fc60003f06270 */
[----:B------:R-:W-:Y:S01]  /*0a80*/  LEA R6, R9, R5, 0x2 ;  /* 0x0000000509067211 */ /* 0x000fe200078e10ff */
[----:B------:R2:W-:Y:S04]  /*0a90*/  STS [R5], RZ ;  /* 0x000000ff05007388 */ /* 0x0005e80000000800 */
[----:B------:R2:W-:Y:S05]  /*0aa0*/  STS [R6], RZ ;  /* 0x000000ff06007388 */ /* 0x0005ea0000000800 */
[----:B------:R-:W-:Y:S05]  /*0ab0*/  @!P0 BRA `(.L_x_15) ;  /* 0xfffffffc00d08947 */ /* 0x000fea000383ffff */
.L_x_11:
[----:B------:R-:W-:Y:S05]  /*0ac0*/  BSYNC.RECONVERGENT B0 ;  /* 0x0000000000007941 */ /* 0x000fea0003800200 */
.L_x_10:
[----:B------:R-:W0:Y:S01]  /*0ad0*/  LDCU UR9, c[0x0][0x3b4] ;  /* 0x00007680ff0977ac */ /* 0x000e220008000800 */
[----:B------:R-:W3:Y:S01]  /*0ae0*/  LDCU.64 UR14, c[0x0][0x358] ;  /* 0x00006b00ff0e77ac */ /* 0x000ee20008000a00 */
[----:B0-----:R-:W-:Y:S01]  /*0af0*/  MOV R2, UR9 ;  /* 0x0000000900027c02 */ /* 0x001fe20008000f00 */
[----:B------:R-:W-:-:S03]  /*0b00*/  UIADD3 UR4, UPT, UPT, UR8, -0x1, UR9 ;  /* 0xffffffff08047890 */ /* 0x000fc6000fffe009 */
[----:B-12---:R-:W-:-:S03]  /*0b10*/  IABS R6, R2 ;  /* 0x0000000200067213 */ /* 0x006fc60000000000 */
[----:B------:R-:W-:Y:S01]  /*0b20*/  IMAD.U32 R7, RZ, RZ, UR4 ;  /* 0x00000004ff077e24 */ /* 0x000fe2000f8e00ff */
[----:B------:R-:W0:Y:S01]  /*0b30*/  I2F.RP R4, R6 ;  /* 0x0000000600047306 */ /* 0x000e220000209400 */
[----:B------:R-:W-:Y:S01]  /*0b40*/  ULOP3.LUT UR4, UR4, UR9, URZ, 0x3c, !UPT ;  /* 0x0000000904047292 */ /* 0x000fe2000f8e3cff */
[----:B------:R-:W-:Y:S05]  /*0b50*/  BAR.SYNC.DEFER_BLOCKING 0x0 ;  /* 0x0000000000007b1d */ /* 0x000fea0000010000 */
[----:B------:R-:W-:Y:S01]  /*0b60*/  ISETP.LE.AND P2, PT, RZ, UR4, PT ;  /* 0x00000004ff007c0c */ /* 0x000fe2000bf43270 */
[----:B0-----:R-:W0:Y:S02]  /*0b70*/  MUFU.RCP R4, R4 ;  /* 0x0000000400047308 */ /* 0x001e240000001000 */
[----:B0-----:R-:W-:Y:S01]  /*0b80*/  VIADD R2, R4, 0xffffffe ;  /* 0x0ffffffe04027836 */ /* 0x001fe20000000000 */
[----:B------:R-:W-:-:S05]  /*0b90*/  IABS R4, R7 ;  /* 0x0000000700047213 */ /* 0x000fca0000000000 */
[----:B------:R0:W1:Y:S02]  /*0ba0*/  F2I.FTZ.U32.TRUNC.NTZ R3, R2 ;  /* 0x0000000200037305 */ /* 0x000064000021f000 */
[----:B0-----:R-:W-:Y:S01]  /*0bb0*/  HFMA2 R2, -RZ, RZ, 0, 0 ;  /* 0x00000000ff027431 */ /* 0x001fe200000001ff */
[----:B-1----:R-:W-:-:S05]  /*0bc0*/  IADD3 R5, PT, PT, RZ, -R3, RZ ;  /* 0x80000003ff057210 */ /* 0x002fca0007ffe0ff */
[----:B------:R-:W-:-:S04]  /*0bd0*/  IMAD R5, R5, R6, RZ ;  /* 0x0000000605057224 */ /* 0x000fc800078e02ff */
[----:B------:R-:W-:-:S06]  /*0be0*/  IMAD.HI.U32 R3, R3, R5, R2 ;  /* 0x0000000503037227 */ /* 0x000fcc00078e0002 */
[----:B------:R-:W-:-:S04]  /*0bf0*/  IMAD.HI.U32 R2, R3, R4, RZ ;  /* 0x0000000403027227 */ /* 0x000fc800078e00ff */
[----:B------:R-:W-:-:S04]  /*0c00*/  IMAD.MOV R3, RZ, RZ, -R2 ;  /* 0x000000ffff037224 */ /* 0x000fc800078e0a02 */
[----:B------:R-:W-:-:S05]  /*0c10*/  IMAD R3, R6, R3, R4 ;  /* 0x0000000306037224 */ /* 0x000fca00078e0204 */
[----:B------:R-:W-:-:S13]  /*0c20*/  ISETP.GT.U32.AND P1, PT, R6, R3, PT ;  /* 0x000000030600720c */ /* 0x000fda0003f24070 */
[-C--:B------:R-:W-:Y:S01]  /*0c30*/  @!P1 IADD3 R3, PT, PT, R3, -R6.reuse, RZ ;  /* 0x8000000603039210 */ /* 0x080fe20007ffe0ff */
[----:B------:R-:W-:Y:S01]  /*0c40*/  @!P1 VIADD R2, R2, 0x1 ;  /* 0x0000000102029836 */ /* 0x000fe20000000000 */
[----:B------:R-:W-:Y:S02]  /*0c50*/  ISETP.NE.AND P1, PT, RZ, UR9, PT ;  /* 0x00000009ff007c0c */ /* 0x000fe4000bf25270 */
[----:B------:R-:W-:-:S13]  /*0c60*/  ISETP.GE.U32.AND P0, PT, R3, R6, PT ;  /* 0x000000060300720c */ /* 0x000fda0003f06070 */
[----:B------:R-:W-:-:S05]  /*0c70*/  @P0 IADD3 R2, PT, PT, R2, 0x1, RZ ;  /* 0x0000000102020810 */ /* 0x000fca0007ffe0ff */
[----:B------:R-:W-:Y:S01]  /*0c80*/  @!P2 IMAD.MOV R2, RZ, RZ, -R2 ;  /* 0x000000ffff02a224 */ /* 0x000fe200078e0a02 */
[----:B------:R-:W-:-:S04]  /*0c90*/  @!P1 LOP3.LUT R2, RZ, UR9, RZ, 0x33, !PT ;  /* 0x00000009ff029c12 */ /* 0x000fc8000f8e33ff */
[----:B------:R-:W-:-:S13]  /*0ca0*/  ISETP.GE.AND P0, PT, R2, 0x1, PT ;  /* 0x000000010200780c */ /* 0x000fda0003f06270 */
[----:B---3--:R-:W-:Y:S05]  /*0cb0*/  @!P0 BRA `(.L_x_16) ;  /* 0x0000003000648947 */ /* 0x008fea0003800000 */
[----:B------:R-:W-:Y:S01]  /*0cc0*/  USHF.L.U32 UR7, UR7, 0x2, URZ ;  /* 0x0000000207077899 */ /* 0x000fe200080006ff */
[----:B------:R-:W-:Y:S01]  /*0cd0*/  PRMT R3, RZ, 0x7610, R3 ;  /* 0x00007610ff037816 */ /* 0x000fe20000000003 */
[----:B------:R-:W-:Y:S01]  /*0ce0*/  ULOP3.LUT UR13, UR11, 0x7, URZ, 0xc0, !UPT ;  /* 0x000000070b0d7892 */ /* 0x000fe2000f8ec0ff */
[----:B------:R-:W-:Y:S01]  /*0cf0*/  PRMT R4, RZ, 0x7610, R4 ;  /* 0x00007610ff047816 */ /* 0x000fe20000000004 */
[----:B------:R-:W-:Y:S02]  /*0d00*/  UIMAD UR6, UR11, UR7, UR6 ;  /* 0x000000070b0672a4 */ /* 0x000fe4000f8e0206 */
[----:B------:R-:W-:Y:S02]  /*0d10*/  ULOP3.LUT UR16, UR11, 0x3, URZ, 0xc0, !UPT ;  /* 0x000000030b107892 */ /* 0x000fe4000f8ec0ff */
[----:B------:R-:W-:Y:S02]  /*0d20*/  ULOP3.LUT UR17, UR11, 0x7ffffff0, URZ, 0xc0, !UPT ;  /* 0x7ffffff00b117892 */ /* 0x000fe4000f8ec0ff */
[----:B------:R-:W-:-:S02]  /*0d30*/  ULOP3.LUT UR8, UR11, 0x7ffffff8, URZ, 0xc0, !UPT ;  /* 0x7ffffff80b087892 */ /* 0x000fc4000f8ec0ff */
[----:B------:R-:W-:Y:S01]  /*0d40*/  UIMAD UR7, UR9, UR7, UR6 ;  /* 0x00000007090772a4 */ /* 0x000fe2000f8e0206 */
[----:B------:R-:W-:-:S11]  /*0d50*/  UMOV UR4, URZ ;  /* 0x000000ff00047c82 */ /* 0x000fd60008000000 */
.L_x_50:
[----:B0-----:R-:W0:Y:S01]  /*0d60*/  LDC R6, c[0x0][0x3a8] ;  /* 0x0000ea00ff067b82 */ /* 0x001e220000000800 */
[----:B------:R-:W1:Y:S01]  /*0d70*/  LDCU UR11, c[0x0][0x3b0] ;  /* 0x00007600ff0b77ac */ /* 0x000e620008000800 */
[----:B------:R-:W-:Y:S01]  /*0d80*/  PRMT R5, R4, 0x9910, RZ ;  /* 0x0000991004057816 */ /* 0x000fe200000000ff */
[----:B------:R-:W-:Y:S01]  /*0d90*/  IMAD R7, RZ, RZ, -UR4 ;  /* 0x80000004ff077e24 */ /* 0x000fe2000f8e02ff */
[----:B------:R-:W-:Y:S01]  /*0da0*/  BSSY.RECONVERGENT B0, `(.L_x_17) ;  /* 0x0000100000007945 */ /* 0x000fe20003800200 */
[----:B--2---:R-:W2:Y:S03]  /*0db0*/  LDCU.U16 UR9, c[0x0][0x3b4] ;  /* 0x00007680ff0977ac */ /* 0x004ea60008000400 */
[----:B------:R-:W3:Y:S01]  /*0dc0*/  LDC R12, c[0x0][0x3a8] ;  /* 0x0000ea00ff0c7b82 */ /* 0x000ee20000000800 */
[----:B------:R-:W4:Y:S01]  /*0dd0*/  LDCU UR12, c[0x0][0x3b4] ;  /* 0x00007680ff0c77ac */ /* 0x000f220008000800 */
[----:B-1----:R-:W-:Y:S01]  /*0de0*/  MOV R9, UR11 ;  /* 0x0000000b00097c02 */ /* 0x002fe20008000f00 */
[----:B--2---:R-:W-:-:S03]  /*0df0*/  UPRMT UR9, UR9, 0x9910, URZ ;  /* 0x0000991009097896 */ /* 0x004fc600080000ff */
[----:B0-----:R-:W-:Y:S02]  /*0e00*/  VIADDMNMX R9, R9, UR5, R6, PT ;  /* 0x0000000509097c46 */ /* 0x001fe4000b800106 */
[----:B------:R-:W-:Y:S01]  /*0e10*/  PRMT R6, R3, 0x9910, RZ ;  /* 0x0000991003067816 */ /* 0x000fe200000000ff */
[----:B----4-:R-:W-:Y:S01]  /*0e20*/  UIMAD UR11, UR4, UR12, UR12 ;  /* 0x0000000c040b72a4 */ /* 0x010fe2000f8e020c */
[----:B------:R-:W-:Y:S01]  /*0e30*/  IADD3 R10, PT, PT, R9, -UR5, RZ ;  /* 0x80000005090a7c10 */ /* 0x000fe2000fffe0ff */
[----:B------:R-:W-:Y:S02]  /*0e40*/  IMAD R5, R5, UR9, RZ ;  /* 0x0000000905057c24 */ /* 0x000fe4000f8e02ff */
[----:B------:R-:W-:Y:S02]  /*0e50*/  IMAD R6, R6, UR9, RZ ;  /* 0x0000000906067c24 */ /* 0x000fe4000f8e02ff */
[----:B---3--:R-:W-:Y:S01]  /*0e60*/  VIMNMX R12, PT, PT, R12, UR11, PT ;  /* 0x0000000b0c0c7c48 */ /* 0x008fe2000bfe0100 */
[----:B------:R-:W-:Y:S01]  /*0e70*/  IMAD.MOV R9, RZ, RZ, -R5 ;  /* 0x000000ffff097224 */ /* 0x000fe200078e0a05 */
[----:B------:R-:W-:Y:S01]  /*0e80*/  UMOV UR11, UR4 ;  /* 0x00000004000b7c82 */ /* 0x000fe20008000000 */
[----:B------:R-:W-:-:S02]  /*0e90*/  UIADD3 UR4, UPT, UPT, UR4, 0x1, URZ ;  /* 0x0000000104047890 */ /* 0x000fc4000fffe0ff */
[----:B------:R-:W-:Y:S01]  /*0ea0*/  IMAD R5, R7, UR12, R12 ;  /* 0x0000000c07057c24 */ /* 0x000fe2000f8e020c */
[----:B------:R-:W-:-:S03]  /*0eb0*/  PRMT R7, R9, 0x7710, RZ ;  /* 0x0000771009077816 */ /* 0x000fc600000000ff */
[----:B------:R-:W-:Y:S01]  /*0ec0*/  IMAD R9, R10, R5, RZ ;  /* 0x000000050a097224 */ /* 0x000fe200078e02ff */
[----:B------:R-:W-:Y:S01]  /*0ed0*/  IADD3 R10, PT, PT, RZ, -R6, RZ ;  /* 0x80000006ff0a7210 */ /* 0x000fe20007ffe0ff */
[----:B------:R-:W-:Y:S01]  /*0ee0*/  IMAD.IADD R6, R12, 0x1, R7 ;  /* 0x000000010c067824 */ /* 0x000fe200078e0207 */
[----:B------:R-:W-:Y:S02]  /*0ef0*/  ISETP.NE.AND P0, PT, R2, UR4, PT ;  /* 0x0000000402007c0c */ /* 0x000fe4000bf05270 */
[----:B------:R-:W-:Y:S02]  /*0f00*/  ISETP.GE.AND P1, PT, R8, R9, PT ;  /* 0x000000090800720c */ /* 0x000fe40003f26270 */
[----:B------:R-:W-:Y:S02]  /*0f10*/  LOP3.LUT R7, R6, 0x7, RZ, 0xc0, !PT ;  /* 0x0000000706077812 */ /* 0x000fe400078ec0ff */
[----:B------:R-:W-:-:S03]  /*0f20*/  PRMT R10, R10, 0x7710, RZ ;  /* 0x000077100a0a7816 */ /* 0x000fc600000000ff */
[----:B------:R-:W-:Y:S01]  /*0f30*/  VIADD R7, R7, 0xffffffff ;  /* 0xffffffff07077836 */ /* 0x000fe20000000000 */
[----:B------:R-:W-:-:S05]  /*0f40*/  IADD3 R6, PT, PT, R12, R10, RZ ;  /* 0x0000000a0c067210 */ /* 0x000fca0007ffe0ff */
[----:B------:R-:W-:Y:S05]  /*0f50*/  @P1 BRA `(.L_x_18) ;  /* 0x0000000c00901947 */ /* 0x000fea0003800000 */
[----:B------:R-:W0:Y:S02]  /*0f60*/  LDCU UR9, c[0x0][0x3ac] ;  /* 0x00007580ff0977ac */ /* 0x000e240008000800 */
[----:B0-----:R-:W-:-:S09]  /*0f70*/  UISETP.GT.AND UP0, UPT, UR9, URZ, UPT ;  /* 0x000000ff0900728c */ /* 0x001fd2000bf04270 */
[----:B------:R-:W-:Y:S05]  /*0f80*/  BRA.U UP0, `(.L_x_19) ;  /* 0x0000000100987547 */ /* 0x000fea000b800000 */
[-C--:B------:R-:W-:Y:S01]  /*0f90*/  IABS R10, R5.reuse ;  /* 0x00000005000a7213 */ /* 0x080fe20000000000 */
[----:B------:R-:W0:Y:S01]  /*0fa0*/  LDC R11, c[0x0][0x3b4] ;  /* 0x0000ed00ff0b7b82 */ /* 0x000e220000000800 */
[----:B------:R-:W-:Y:S01]  /*0fb0*/  HFMA2 R12, -RZ, RZ, 0, 0 ;  /* 0x00000000ff0c7431 */ /* 0x000fe200000001ff */
[-C--:B------:R-:W-:Y:S01]  /*0fc0*/  IABS R16, R5.reuse ;  /* 0x0000000500107213 */ /* 0x080fe20000000000 */
[----:B------:R-:W1:Y:S01]  /*0fd0*/  I2F.RP R14, R10 ;  /* 0x0000000a000e7306 */ /* 0x000e620000209400 */
[----:B------:R-:W-:Y:S02]  /*0fe0*/  ISETP.NE.AND P4, PT, R5, RZ, PT ;  /* 0x000000ff0500720c */ /* 0x000fe40003f85270 */
[----:B------:R-:W-:Y:S02]  /*0ff0*/  IABS R20, R5 ;  /* 0x0000000500147213 */ /* 0x000fe40000000000 */
[----:B------:R-:W-:-:S03]  /*1000*/  IADD3 R18, PT, PT, RZ, -R16, RZ ;  /* 0x80000010ff127210 */ /* 0x000fc60007ffe0ff */
[----:B-1----:R-:W1:Y:S02]  /*1010*/  MUFU.RCP R14, R14 ;  /* 0x0000000e000e7308 */ /* 0x002e640000001000 */
[----:B-1----:R-:W-:Y:S01]  /*1020*/  IADD3 R13, PT, PT, R14, 0xffffffe, RZ ;  /* 0x0ffffffe0e0d7810 */ /* 0x002fe20007ffe0ff */
[----:B------:R-:W-:-:S05]  /*1030*/  IMAD.MOV.U32 R14, RZ, RZ, R8 ;  /* 0x000000ffff0e7224 */ /* 0x000fca00078e0008 */
[----:B------:R-:W1:Y:S02]  /*1040*/  F2I.FTZ.U32.TRUNC.NTZ R13, R13 ;  /* 0x0000000d000d7305 */ /* 0x000e64000021f000 */
[----:B-1----:R-:W-:-:S04]  /*1050*/  IMAD.MOV R15, RZ, RZ, -R13 ;  /* 0x000000ffff0f7224 */ /* 0x002fc800078e0a0d */
[----:B------:R-:W-:-:S04]  /*1060*/  IMAD R15, R15, R10, RZ ;  /* 0x0000000a0f0f7224 */ /* 0x000fc800078e02ff */
[----:B------:R-:W-:Y:S01]  /*1070*/  IMAD.HI.U32 R12, R13, R15, R12 ;  /* 0x0000000f0d0c7227 */ /* 0x000fe200078e000c */
[----:B------:R-:W-:-:S03]  /*1080*/  LOP3.LUT R13, RZ, R5, RZ, 0x33, !PT ;  /* 0x00000005ff0d7212 */ /* 0x000fc600078e33ff */
[----:B0-----:R-:W-:-:S07]  /*1090*/  FMUL R15, RZ, R0 ;  /* 0x00000000ff0f7220 */ /* 0x001fce0000400000 */
.L_x_20:
[----:B------:R-:W-:-:S05]  /*10a0*/  IABS R17, R14 ;  /* 0x0000000e00117213 */ /* 0x000fca0000000000 */
[----:B0-----:R-:W-:-:S04]  /*10b0*/  IMAD.HI.U32 R16, R12, R17, RZ ;  /* 0x000000110c107227 */ /* 0x001fc800078e00ff */
[----:B------:R-:W-:-:S05]  /*10c0*/  IMAD R17, R16, R18, R17 ;  /* 0x0000001210117224 */ /* 0x000fca00078e0211 */
[----:B------:R-:W-:-:S13]  /*10d0*/  ISETP.GT.U32.AND P2, PT, R10, R17, PT ;  /* 0x000000110a00720c */ /* 0x000fda0003f44070 */
[----:B------:R-:W-:Y:S01]  /*10e0*/  @!P2 IMAD.IADD R17, R17, 0x1, -R20 ;  /* 0x000000011111a824 */ /* 0x000fe200078e0a14 */
[----:B------:R-:W-:-:S04]  /*10f0*/  @!P2 IADD3 R16, PT, PT, R16, 0x1, RZ ;  /* 0x000000011010a810 */ /* 0x000fc80007ffe0ff */
[----:B------:R-:W-:Y:S02]  /*1100*/  ISETP.GE.U32.AND P1, PT, R17, R10, PT ;  /* 0x0000000a1100720c */ /* 0x000fe40003f26070 */
[----:B------:R-:W-:-:S04]  /*1110*/  LOP3.LUT R17, R14, R5, RZ, 0x3c, !PT ;  /* 0x000000050e117212 */ /* 0x000fc800078e3cff */
[----:B------:R-:W-:-:S07]  /*1120*/  ISETP.GE.AND P3, PT, R17, RZ, PT ;  /* 0x000000ff1100720c */ /* 0x000fce0003f66270 */
[----:B------:R-:W-:-:S06]  /*1130*/  @P1 VIADD R16, R16, 0x1 ;  /* 0x0000000110101836 */ /* 0x000fcc0000000000 */
[----:B------:R-:W-:-:S04]  /*1140*/  @!P3 IADD3 R16, PT, PT, -R16, RZ, RZ ;  /* 0x000000ff1010b210 */ /* 0x000fc80007ffe1ff */
[----:B------:R-:W-:-:S05]  /*1150*/  SEL R16, R13, R16, !P4 ;  /* 0x000000100d107207 */ /* 0x000fca0006000000 */
[----:B------:R-:W-:-:S04]  /*1160*/  IMAD.MOV R17, RZ, RZ, -R16 ;  /* 0x000000ffff117224 */ /* 0x000fc800078e0a10 */
[----:B------:R-:W-:Y:S01]  /*1170*/  IMAD R17, R5, R17, R14 ;  /* 0x0000001105117224 */ /* 0x000fe200078e020e */
[----:B------:R-:W-:-:S03]  /*1180*/  IADD3 R14, PT, PT, R14, UR10, RZ ;  /* 0x0000000a0e0e7c10 */ /* 0x000fc6000fffe0ff */
[----:B------:R-:W-:Y:S01]  /*1190*/  IMAD R17, R16, R11, R17 ;  /* 0x0000000b10117224 */ /* 0x000fe200078e0211 */
[----:B------:R-:W-:-:S04]  /*11a0*/  ISETP.GE.AND P1, PT, R14, R9, PT ;  /* 0x000000090e00720c */ /* 0x000fc80003f26270 */
[----:B------:R-:W-:-:S05]  /*11b0*/  LEA R16, R17, UR6, 0x2 ;  /* 0x0000000611107c11 */ /* 0x000fca000f8e10ff */
[----:B------:R0:W-:Y:S04]  /*11c0*/  STS [R16], R15 ;  /* 0x0000000f10007388 */ /* 0x0001e80000000800 */
[----:B------:R-:W-:Y:S05]  /*11d0*/  @!P1 BRA `(.L_x_20) ;  /* 0xfffffffc00b09947 */ /* 0x000fea000383ffff */
[----:B------:R-:W-:Y:S05]  /*11e0*/  BRA `(.L_x_18) ;  /* 0x0000000800ec7947 */ /* 0x000fea0003800000 */
.L_x_19:
[----:B------:R-:W-:-:S07]  /*11f0*/  IMAD.MOV.U32 R10, RZ, RZ, R8 ;  /* 0x000000ffff0a7224 */ /* 0x000fce00078e0008 */
.L_x_26:
[-C--:B------:R-:W-:Y:S01]  /*1200*/  IABS R14, R5.reuse ;  /* 0x00000005000e7213 */ /* 0x080fe20000000000 */
[----:B0-----:R-:W0:Y:S01]  /*1210*/  LDC R20, c[0x0][0x3b4] ;  /* 0x0000ed00ff147b82 */ /* 0x001e220000000800 */
[----:B------:R-:W-:Y:S01]  /*1220*/  IABS R11, R10 ;  /* 0x0000000a000b7213 */ /* 0x000fe20000000000 */
[----:B------:R-:W-:Y:S01]  /*1230*/  HFMA2 R19, -RZ, RZ, 0, 0 ;  /* 0x00000000ff137431 */ /* 0x000fe200000001ff */
[----:B------:R-:W1:Y:S01]  /*1240*/  I2F.RP R15, R14 ;  /* 0x0000000e000f7306 */ /* 0x000e620000209400 */
[----:B------:R-:W-:-:S07]  /*1250*/  IABS R18, R5 ;  /* 0x0000000500127213 */ /* 0x000fce0000000000 */
[----:B-1----:R-:W1:Y:S02]  /*1260*/  MUFU.RCP R15, R15 ;  /* 0x0000000f000f7308 */ /* 0x002e640000001000 */
[----:B-1----:R-:W-:-:S06]  /*1270*/  IADD3 R12, PT, PT, R15, 0xffffffe, RZ ;  /* 0x0ffffffe0f0c7810 */ /* 0x002fcc0007ffe0ff */
[----:B------:R1:W2:Y:S02]  /*1280*/  F2I.FTZ.U32.TRUNC.NTZ R13, R12 ;  /* 0x0000000c000d7305 */ /* 0x0002a4000021f000 */
[----:B-1----:R-:W-:Y:S01]  /*1290*/  MOV R12, RZ ;  /* 0x000000ff000c7202 */ /* 0x002fe20000000f00 */
[----:B--2---:R-:W-:-:S04]  /*12a0*/  IMAD.MOV R17, RZ, RZ, -R13 ;  /* 0x000000ffff117224 */ /* 0x004fc800078e0a0d */
[----:B------:R-:W-:-:S04]  /*12b0*/  IMAD R17, R17, R14, RZ ;  /* 0x0000000e11117224 */ /* 0x000fc800078e02ff */
[----:B------:R-:W-:-:S04]  /*12c0*/  IMAD.HI.U32 R16, R13, R17, R12 ;  /* 0x000000110d107227 */ /* 0x000fc800078e000c */
[----:B------:R-:W-:Y:S02]  /*12d0*/  IMAD.MOV R13, RZ, RZ, -R18 ;  /* 0x000000ffff0d7224 */ /* 0x000fe400078e0a12 */
[----:B------:R-:W-:-:S04]  /*12e0*/  IMAD.HI.U32 R12, R16, R11, RZ ;  /* 0x0000000b100c7227 */ /* 0x000fc800078e00ff */
[----:B------:R-:W-:Y:S01]  /*12f0*/  IMAD R11, R12, R13, R11 ;  /* 0x0000000d0c0b7224 */ /* 0x000fe200078e020b */
[----:B------:R-:W-:-:S04]  /*1300*/  LOP3.LUT R13, R10, R5, RZ, 0x3c, !PT ;  /* 0x000000050a0d7212 */ /* 0x000fc800078e3cff */
[----:B------:R-:W-:Y:S02]  /*1310*/  ISETP.GT.U32.AND P2, PT, R14, R11, PT ;  /* 0x0000000b0e00720c */ /* 0x000fe40003f44070 */
[----:B------:R-:W-:-:S11]  /*1320*/  ISETP.GE.AND P3, PT, R13, RZ, PT ;  /* 0x000000ff0d00720c */ /* 0x000fd60003f66270 */
[-C--:B------:R-:W-:Y:S01]  /*1330*/  @!P2 IADD3 R11, PT, PT, R11, -R14.reuse, RZ ;  /* 0x8000000e0b0ba210 */ /* 0x080fe20007ffe0ff */
[----:B------:R-:W-:Y:S01]  /*1340*/  @!P2 VIADD R12, R12, 0x1 ;  /* 0x000000010c0ca836 */ /* 0x000fe20000000000 */
[----:B------:R-:W-:Y:S02]  /*1350*/  ISETP.NE.AND P2, PT, R5, RZ, PT ;  /* 0x000000ff0500720c */ /* 0x000fe40003f45270 */
[----:B------:R-:W-:Y:S02]  /*1360*/  ISETP.GE.U32.AND P1, PT, R11, R14, PT ;  /* 0x0000000e0b00720c */ /* 0x000fe40003f26070 */
[----:B------:R-:W1:Y:S11]  /*1370*/  LDC R11, c[0x0][0x3ac] ;  /* 0x0000eb00ff0b7b82 */ /* 0x000e760000000800 */
[----:B------:R-:W-:-:S05]  /*1380*/  @P1 IADD3 R12, PT, PT, R12, 0x1, RZ ;  /* 0x000000010c0c1810 */ /* 0x000fca0007ffe0ff */
[----:B------:R-:W-:Y:S01]  /*1390*/  @!P3 IMAD.MOV R12, RZ, RZ, -R12 ;  /* 0x000000ffff0cb224 */ /* 0x000fe200078e0a0c */
[----:B------:R-:W-:-:S04]  /*13a0*/  @!P2 LOP3.LUT R12, RZ, R5, RZ, 0x33, !PT ;  /* 0x00000005ff0ca212 */ /* 0x000fc800078e33ff */
[----:B------:R-:W-:Y:S01]  /*13b0*/  IADD3 R18, PT, PT, R12, UR5, RZ ;  /* 0x000000050c127c10 */ /* 0x000fe2000fffe0ff */
[----:B------:R-:W-:Y:S01]  /*13c0*/  IMAD.MOV R13, RZ, RZ, -R12 ;  /* 0x000000ffff0d7224 */ /* 0x000fe200078e0a0c */
[----:B-1----:R-:W-:-:S03]  /*13d0*/  IADD3 R14, PT, PT, R11, -0x1, RZ ;  /* 0xffffffff0b0e7810 */ /* 0x002fc60007ffe0ff */
[----:B------:R-:W-:Y:S01]  /*13e0*/  IMAD R13, R5, R13, R10 ;  /* 0x0000000d050d7224 */ /* 0x000fe200078e020a */
[----:B------:R-:W-:-:S03]  /*13f0*/  ISETP.GE.U32.AND P1, PT, R14, 0xf, PT ;  /* 0x0000000f0e00780c */ /* 0x000fc60003f26070 */
[----:B0-----:R-:W-:Y:S02]  /*1400*/  IMAD R20, R20, UR11, R13 ;  /* 0x0000000b14147c24 */ /* 0x001fe4000f8e020d */
[----:B------:R-:W-:-:S08]  /*1410*/  IMAD.MOV.U32 R13, RZ, RZ, RZ ;  /* 0x000000ffff0d7224 */ /* 0x000fd000078e00ff */
[----:B------:R-:W-:Y:S05]  /*1420*/  @!P1 BRA `(.L_x_21) ;  /* 0x0000000000f09947 */ /* 0x000fea0003800000 */
[----:B------:R-:W-:Y:S01]  /*1430*/  IMAD.MOV.U32 R19, RZ, RZ, RZ ;  /* 0x000000ffff137224 */ /* 0x000fe200078e00ff */
[----:B------:R-:W-:-:S07]  /*1440*/  MOV R13, RZ ;  /* 0x000000ff000d7202 */ /* 0x000fce0000000f00 */
.L_x_22:
[----:B------:R-:W0:Y:S01]  /*1450*/  LDC.64 R16, c[0x0][0x380] ;  /* 0x0000e000ff107b82 */ /* 0x000e220000000a00 */
[-CC-:B------:R-:W-:Y:S02]  /*1460*/  IMAD R21, R18, R11.reuse, R13.reuse ;  /* 0x0000000b12157224 */ /* 0x180fe400078e020d */
[----:B------:R-:W-:-:S05]  /*1470*/  IMAD R23, R20, R11, R13 ;  /* 0x0000000b14177224 */ /* 0x000fca00078e020d */
[----:B------:R-:W1:Y:S01]  /*1480*/  LDC.64 R14, c[0x0][0x388] ;  /* 0x0000e200ff0e7b82 */ /* 0x000e620000000a00 */
[----:B0-----:R-:W-:-:S05]  /*1490*/  IMAD.WIDE R16, R21, 0x4, R16 ;  /* 0x0000000415107825 */ /* 0x001fca00078e0210 */
[----:B------:R-:W2:Y:S01]  /*14a0*/  LDG.E.CONSTANT R24, desc[UR14][R16.64] ;  /* 0x0000000e10187981 */ /* 0x000ea2000c1e9900 */
[----:B-1----:R-:W-:-:S03]  /*14b0*/  IMAD.WIDE R14, R23, 0x4, R14 ;  /* 0x00000004170e7825 */ /* 0x002fc600078e020e */
[----:B------:R-:W3:Y:S04]  /*14c0*/  LDG.E.CONSTANT R26, desc[UR14][R16.64+0x4] ;  /* 0x0000040e101a7981 */ /* 0x000ee8000c1e9900 */
[----:B------:R-:W2:Y:S04]  /*14d0*/  LDG.E.CONSTANT R23, desc[UR14][R14.64] ;  /* 0x0000000e0e177981 */ /* 0x000ea8000c1e9900 */
[----:B------:R-:W3:Y:S04]  /*14e0*/  LDG.E.CONSTANT R25, desc[UR14][R14.64+0x4] ;  /* 0x0000040e0e197981 */ /* 0x000ee8000c1e9900 */
[----:B------:R-:W4:Y:S04]  /*14f0*/  LDG.E.CONSTANT R21, desc[UR14][R16.64+0x8] ;  /* 0x0000080e10157981 */ /* 0x000f28000c1e9900 */
[----:B------:R-:W4:Y:S04]  /*1500*/  LDG.E.CONSTANT R22, desc[UR14][R14.64+0x8] ;  /* 0x0000080e0e167981 */ /* 0x000f28000c1e9900 */
[----:B------:R-:W5:Y:S04]  /*1510*/  LDG.E.CONSTANT R28, desc[UR14][R16.64+0x34] ;  /* 0x0000340e101c7981 */ /* 0x000f68000c1e9900 */
[----:B------:R-:W5:Y:S01]  /*1520*/  LDG.E.CONSTANT R27, desc[UR14][R14.64+0x3c] ;  /* 0x00003c0e0e1b7981 */ /* 0x000f62000c1e9900 */
[----:B--2---:R-:W-:-:S03]  /*1530*/  FFMA R23, R24, R23, R19 ;  /* 0x0000001718177223 */ /* 0x004fc60000000013 */
[----:B------:R-:W2:Y:S01]  /*1540*/  LDG.E.CONSTANT R24, desc[UR14][R16.64+0xc] ;  /* 0x00000c0e10187981 */ /* 0x000ea2000c1e9900 */
[----:B---3--:R-:W-:-:S03]  /*1550*/  FFMA R26, R26, R25, R23 ;  /* 0x000000191a1a7223 */ /* 0x008fc60000000017 */
[----:B------:R-:W2:Y:S04]  /*1560*/  LDG.E.CONSTANT R23, desc[UR14][R14.64+0xc] ;  /* 0x00000c0e0e177981 */ /* 0x000ea8000c1e9900 */
[----:B------:R-:W3:Y:S01]  /*1570*/  LDG.E.CONSTANT R25, desc[UR14][R14.64+0x10] ;  /* 0x0000100e0e197981 */ /* 0x000ee2000c1e9900 */
[----:B----4-:R-:W-:-:S03]  /*1580*/  FFMA R21, R21, R22, R26 ;  /* 0x0000001615157223 */ /* 0x010fc6000000001a */
[----:B------:R-:W3:Y:S04]  /*1590*/  LDG.E.CONSTANT R26, desc[UR14][R16.64+0x10] ;  /* 0x0000100e101a7981 */ /* 0x000ee8000c1e9900 */
[----:B------:R-:W4:Y:S04]  /*15a0*/  LDG.E.CONSTANT R19, desc[UR14][R16.64+0x14] ;  /* 0x0000140e10137981 */ /* 0x000f28000c1e9900 */
[----:B------:R-:W4:Y:S01]  /*15b0*/  LDG.E.CONSTANT R22, desc[UR14][R14.64+0x14] ;  /* 0x0000140e0e167981 */ /* 0x000f22000c1e9900 */
[----:B--2---:R-:W-:-:S03]  /*15c0*/  FFMA R21, R24, R23, R21 ;  /* 0x0000001718157223 */ /* 0x004fc60000000015 */
[----:B------:R-:W2:Y:S04]  /*15d0*/  LDG.E.CONSTANT R23, desc[UR14][R14.64+0x18] ;  /* 0x0000180e0e177981 */ /* 0x000ea8000c1e9900 */
[----:B------:R-:W5:Y:S01]  /*15e0*/  LDG.E.CONSTANT R24, desc[UR14][R16.64+0x1c] ;  /* 0x00001c0e10187981 */ /* 0x000f62000c1e9900 */
[----:B---3--:R-:W-:-:S03]  /*15f0*/  FFMA R26, R26, R25, R21 ;  /* 0x000000191a1a7223 */ /* 0x008fc60000000015 */
[----:B------:R-:W2:Y:S04]  /*1600*/  LDG.E.CONSTANT R21, desc[UR14][R16.64+0x18] ;  /* 0x0000180e10157981 */ /* 0x000ea8000c1e9900 */
[----:B------:R-:W5:Y:S01]  /*1610*/  LDG.E.CONSTANT R25, desc[UR14][R14.64+0x1c] ;  /* 0x00001c0e0e197981 */ /* 0x000f62000c1e9900 */
[----:B----4-:R-:W-:-:S03]  /*1620*/  FFMA R26, R19, R22, R26 ;  /* 0x00000016131a7223 */ /* 0x010fc6000000001a */
[----:B------:R-:W3:Y:S04]  /*1630*/  LDG.E.CONSTANT R19, desc[UR14][R16.64+0x20] ;  /* 0x0000200e10137981 */ /* 0x000ee8000c1e9900 */
[----:B------:R-:W3:Y:S01]  /*1640*/  LDG.E.CONSTANT R22, desc[UR14][R14.64+0x20] ;  /* 0x0000200e0e167981 */ /* 0x000ee2000c1e9900 */
[----:B--2---:R-:W-:-:S03]  /*1650*/  FFMA R21, R21, R23, R26 ;  /* 0x0000001715157223 */ /* 0x004fc6000000001a */
[----:B------:R-:W2:Y:S01]  /*1660*/  LDG.E.CONSTANT R23, desc[UR14][R14.64+0x24] ;  /* 0x0000240e0e177981 */ /* 0x000ea2000c1e9900 */
[----:B-----5:R-:W-:-:S03]  /*1670*/  FFMA R24, R24, R25, R21 ;  /* 0x0000001918187223 */ /* 0x020fc60000000015 */
[----:B------:R-:W2:Y:S04]  /*1680*/  LDG.E.CONSTANT R21, desc[UR14][R16.64+0x24] ;  /* 0x0000240e10157981 */ /* 0x000ea8000c1e9900 */
[----:B------:R-:W4:Y:S04]  /*1690*/  LDG.E.CONSTANT R26, desc[UR14][R16.64+0x28] ;  /* 0x0000280e101a7981 */ /* 0x000f28000c1e9900 */
[----:B------:R-:W4:Y:S01]  /*16a0*/  LDG.E.CONSTANT R25, desc[UR14][R14.64+0x28] ;  /* 0x0000280e0e197981 */ /* 0x000f22000c1e9900 */
[----:B---3--:R-:W-:-:S03]  /*16b0*/  FFMA R24, R19, R22, R24 ;  /* 0x0000001613187223 */ /* 0x008fc60000000018 */
[----:B------:R-:W3:Y:S04]  /*16c0*/  LDG.E.CONSTANT R22, desc[UR14][R16.64+0x2c] ;  /* 0x00002c0e10167981 */ /* 0x000ee8000c1e9900 */
[----:B------:R-:W3:Y:S01]  /*16d0*/  LDG.E.CONSTANT R19, desc[UR14][R14.64+0x2c] ;  /* 0x00002c0e0e137981 */ /* 0x000ee2000c1e9900 */
[----:B--2---:R-:W-:-:S03]  /*16e0*/  FFMA R21, R21, R23, R24 ;  /* 0x0000001715157223 */ /* 0x004fc60000000018 */
[----:B------:R-:W2:Y:S04]  /*16f0*/  LDG.E.CONSTANT R24, desc[UR14][R14.64+0x30] ;  /* 0x0000300e0e187981 */ /* 0x000ea8000c1e9900 */
[----:B------:R-:W5:Y:S01]  /*1700*/  LDG.E.CONSTANT R23, desc[UR14][R14.64+0x34] ;  /* 0x0000340e0e177981 */ /* 0x000f62000c1e9900 */
[----:B----4-:R-:W-:-:S03]  /*1710*/  FFMA R25, R26, R25, R21 ;  /* 0x000000191a197223 */ /* 0x010fc60000000015 */
[----:B------:R-:W2:Y:S01]  /*1720*/  LDG.E.CONSTANT R21, desc[UR14][R16.64+0x30] ;  /* 0x0000300e10157981 */ /* 0x000ea2000c1e9900 */
[----:B---3--:R-:W-:-:S03]  /*1730*/  FFMA R26, R22, R19, R25 ;  /* 0x00000013161a7223 */ /* 0x008fc60000000019 */
[----:B------:R-:W3:Y:S04]  /*1740*/  LDG.E.CONSTANT R19, desc[UR14][R16.64+0x38] ;  /* 0x0000380e10137981 */ /* 0x000ee8000c1e9900 */
[----:B------:R-:W3:Y:S04]  /*1750*/  LDG.E.CONSTANT R22, desc[UR14][R14.64+0x38] ;  /* 0x0000380e0e167981 */ /* 0x000ee8000c1e9900 */
[----:B------:R-:W4:Y:S01]  /*1760*/  LDG.E.CONSTANT R25, desc[UR14][R16.64+0x3c] ;  /* 0x00003c0e10197981 */ /* 0x000f22000c1e9900 */
[----:B------:R-:W-:-:S05]  /*1770*/  VIADD R13, R13, 0x10 ;  /* 0x000000100d0d7836 */ /* 0x000fca0000000000 */
[----:B------:R-:W-:Y:S01]  /*1780*/  ISETP.NE.AND P1, PT, R13, UR17, PT ;  /* 0x000000110d007c0c */ /* 0x000fe2000bf25270 */
[----:B--2---:R-:W-:-:S04]  /*1790*/  FFMA R21, R21, R24, R26 ;  /* 0x0000001815157223 */ /* 0x004fc8000000001a */
[----:B-----5:R-:W-:-:S04]  /*17a0*/  FFMA R28, R28, R23, R21 ;  /* 0x000000171c1c7223 */ /* 0x020fc80000000015 */
[----:B---3--:R-:W-:-:S04]  /*17b0*/  FFMA R19, R19, R22, R28 ;  /* 0x0000001613137223 */ /* 0x008fc8000000001c */
[----:B----4-:R-:W-:Y:S01]  /*17c0*/  FFMA R19, R25, R27, R19 ;  /* 0x0000001b19137223 */ /* 0x010fe20000000013 */
[----:B------:R-:W-:Y:S06]  /*17d0*/  @P1 BRA `(.L_x_22) ;  /* 0xfffffffc001c1947 */ /* 0x000fec000383ffff */
[----:B------:R-:W-:-:S07]  /*17e0*/  MOV R13, UR17 ;  /* 0x00000011000d7c02 */ /* 0x000fce0008000f00 */
.L_x_21:
[----:B------:R-:W-:-:S13]  /*17f0*/  LOP3.LUT P1, R14, R11, 0xf, RZ, 0xc0, !PT ;  /* 0x0000000f0b0e7812 */ /* 0x000fda000782c0ff */
[----:B------:R-:W-:Y:S05]  /*1800*/  @!P1 BRA `(.L_x_23) ;  /* 0x00000004003c9947 */ /* 0x000fea0003800000 */
[----:B------:R-:W-:Y:S01]  /*1810*/  VIADD R14, R14, 0xffffffff ;  /* 0xffffffff0e0e7836 */ /* 0x000fe20000000000 */
[----:B------:R-:W-:-:S04]  /*1820*/  UISETP.NE.AND UP0, UPT, UR13, URZ, UPT ;  /* 0x000000ff0d00728c */ /* 0x000fc8000bf05270 */
[----:B------:R-:W-:-:S13]  /*1830*/  ISETP.GE.U32.AND P1, PT, R14, 0x7, PT ;  /* 0x000000070e00780c */ /* 0x000fda0003f26070 */
[----:B------:R-:W-:Y:S05]  /*1840*/  @!P1 BRA `(.L_x_24) ;  /* 0x00000000007c9947 */ /* 0x000fea0003800000 */
        /* <DEDUP_REMOVED lines=15> */
[----:B------:R-:W2:Y:S04]  /*1940*/  LDG.E.CONSTANT R22, desc[UR14][R16.64+0xc] ;  /* 0x00000c0e10167981 */ /* 0x000ea8000c1e9900 */
[----:B------:R-:W2:Y:S01]  /*1950*/  LDG.E.CONSTANT R19, desc[UR14][R14.64+0xc] ;  /* 0x00000c0e0e137981 */ /* 0x000ea2000c1e9900 */
[----:B---3--:R-:W-:-:S03]  /*1960*/  FFMA R21, R24, R23, R21 ;  /* 0x0000001718157223 */ /* 0x008fc60000000015 */
[----:B------:R-:W3:Y:S01]  /*1970*/  LDG.E.CONSTANT R24, desc[UR14][R14.64+0x10] ;  /* 0x0000100e0e187981 */ /* 0x000ee2000c1e9900 */
[----:B----4-:R-:W-:-:S03]  /*1980*/  FFMA R25, R26, R25, R21 ;  /* 0x000000191a197223 */ /* 0x010fc60000000015 */
[----:B------:R-:W3:Y:S04]  /*1990*/  LDG.E.CONSTANT R21, desc[UR14][R16.64+0x10] ;  /* 0x0000100e10157981 */ /* 0x000ee8000c1e9900 */
[----:B------:R-:W4:Y:S04]  /*19a0*/  LDG.E.CONSTANT R26, desc[UR14][R16.64+0x14] ;  /* 0x0000140e101a7981 */ /* 0x000f28000c1e9900 */
[----:B------:R-:W4:Y:S01]  /*19b0*/  LDG.E.CONSTANT R23, desc[UR14][R14.64+0x14] ;  /* 0x0000140e0e177981 */ /* 0x000f22000c1e9900 */
[----:B--2---:R-:W-:-:S03]  /*19c0*/  FFMA R22, R22, R19, R25 ;  /* 0x0000001316167223 */ /* 0x004fc60000000019 */
[----:B------:R-:W2:Y:S04]  /*19d0*/  LDG.E.CONSTANT R19, desc[UR14][R16.64+0x18] ;  /* 0x0000180e10137981 */ /* 0x000ea8000c1e9900 */
[----:B------:R-:W2:Y:S01]  /*19e0*/  LDG.E.CONSTANT R25, desc[UR14][R14.64+0x18] ;  /* 0x0000180e0e197981 */ /* 0x000ea2000c1e9900 */
[----:B---3--:R-:W-:-:S04]  /*19f0*/  FFMA R21, R21, R24, R22 ;  /* 0x0000001815157223 */ /* 0x008fc80000000016 */
[----:B----4-:R-:W-:Y:S01]  /*1a00*/  FFMA R26, R26, R23, R21 ;  /* 0x000000171a1a7223 */ /* 0x010fe20000000015 */
[----:B------:R-:W-:-:S03]  /*1a10*/  IADD3 R13, PT, PT, R13, 0x8, RZ ;  /* 0x000000080d0d7810 */ /* 0x000fc60007ffe0ff */
[----:B--2---:R-:W-:-:S04]  /*1a20*/  FFMA R19, R19, R25, R26 ;  /* 0x0000001913137223 */ /* 0x004fc8000000001a */
[----:B-----5:R-:W-:-:S07]  /*1a30*/  FFMA R19, R28, R27, R19 ;  /* 0x0000001b1c137223 */ /* 0x020fce0000000013 */
.L_x_24:
[----:B------:R-:W-:Y:S05]  /*1a40*/  BRA.U !UP0, `(.L_x_23) ;  /* 0x0000000108ac7547 */ /* 0x000fea000b800000 */
[----:B------:R-:W-:Y:S02]  /*1a50*/  UIADD3 UR9, UPT, UPT, UR13, -0x1, URZ ;  /* 0xffffffff0d097890 */ /* 0x000fe4000fffe0ff */
[----:B------:R-:W-:Y:S02]  /*1a60*/  UISETP.NE.AND UP1, UPT, UR16, URZ, UPT ;  /* 0x000000ff1000728c */ /* 0x000fe4000bf25270 */
[----:B------:R-:W-:-:S09]  /*1a70*/  UISETP.GE.U32.AND UP0, UPT, UR9, 0x3, UPT ;  /* 0x000000030900788c */ /* 0x000fd2000bf06070 */
[----:B------:R-:W-:Y:S05]  /*1a80*/  BRA.U !UP0, `(.L_x_25) ;  /* 0x00000001084c7547 */ /* 0x000fea000b800000 */
        /* <DEDUP_REMOVED lines=14> */
[----:B------:R-:W-:-:S02]  /*1b70*/  VIADD R13, R13, 0x4 ;  /* 0x000000040d0d7836 */ /* 0x000fc40000000000 */
[----:B--2---:R-:W-:-:S04]  /*1b80*/  FFMA R22, R22, R23, R19 ;  /* 0x0000001716167223 */ /* 0x004fc80000000013 */
[----:B---3--:R-:W-:-:S04]  /*1b90*/  FFMA R22, R25, R24, R22 ;  /* 0x0000001819167223 */ /* 0x008fc80000000016 */
[----:B----4-:R-:W-:-:S04]  /*1ba0*/  FFMA R21, R21, R26, R22 ;  /* 0x0000001a15157223 */ /* 0x010fc80000000016 */
[----:B-----5:R-:W-:-:S07]  /*1bb0*/  FFMA R19, R28, R27, R21 ;  /* 0x0000001b1c137223 */ /* 0x020fce0000000015 */
.L_x_25:
[----:B------:R-:W-:Y:S05]  /*1bc0*/  BRA.U !UP1, `(.L_x_23) ;  /* 0x00000001094c7547 */ /* 0x000fea000b800000 */
[----:B------:R-:W0:Y:S01]  /*1bd0*/  LDC.64 R14, c[0x0][0x380] ;  /* 0x0000e000ff0e7b82 */ /* 0x000e220000000a00 */
[-CC-:B------:R-:W-:Y:S02]  /*1be0*/  IMAD R21, R18, R11.reuse, R13.reuse ;  /* 0x0000000b12157224 */ /* 0x180fe400078e020d */
[----:B------:R-:W-:-:S05]  /*1bf0*/  IMAD R11, R20, R11, R13 ;  /* 0x0000000b140b7224 */ /* 0x000fca00078e020d */
[----:B------:R-:W1:Y:S01]  /*1c00*/  LDC.64 R16, c[0x0][0x388] ;  /* 0x0000e200ff107b82 */ /* 0x000e620000000a00 */
[----:B0-----:R-:W-:-:S05]  /*1c10*/  IMAD.WIDE R14, R21, 0x4, R14 ;  /* 0x00000004150e7825 */ /* 0x001fca00078e020e */
[----:B------:R-:W2:Y:S01]  /*1c20*/  LDG.E.CONSTANT R18, desc[UR14][R14.64] ;  /* 0x0000000e0e127981 */ /* 0x000ea2000c1e9900 */
[----:B-1----:R-:W-:-:S05]  /*1c30*/  IMAD.WIDE R16, R11, 0x4, R16 ;  /* 0x000000040b107825 */ /* 0x002fca00078e0210 */
[----:B------:R-:W2:Y:S01]  /*1c40*/  LDG.E.CONSTANT R11, desc[UR14][R16.64] ;  /* 0x0000000e100b7981 */ /* 0x000ea2000c1e9900 */
[----:B------:R-:W-:Y:S01]  /*1c50*/  UISETP.NE.AND UP0, UPT, UR16, 0x1, UPT ;  /* 0x000000011000788c */ /* 0x000fe2000bf05270 */
[----:B--2---:R-:W-:-:S08]  /*1c60*/  FFMA R19, R18, R11, R19 ;  /* 0x0000000b12137223 */ /* 0x004fd00000000013 */
[----:B------:R-:W-:Y:S05]  /*1c70*/  BRA.U !UP0, `(.L_x_23) ;  /* 0x0000000108207547 */ /* 0x000fea000b800000 */
[----:B------:R-:W-:Y:S01]  /*1c80*/  UISETP.NE.AND UP0, UPT, UR16, 0x2, UPT ;  /* 0x000000021000788c */ /* 0x000fe2000bf05270 */
[----:B------:R-:W2:Y:S04]  /*1c90*/  LDG.E.CONSTANT R18, desc[UR14][R14.64+0x4] ;  /* 0x0000040e0e127981 */ /* 0x000ea8000c1e9900 */
[----:B------:R-:W2:Y:S01]  /*1ca0*/  LDG.E.CONSTANT R11, desc[UR14][R16.64+0x4] ;  /* 0x0000040e100b7981 */ /* 0x000ea2000c1e9900 */
[----:B------:R-:W-:-:S13]  /*1cb0*/  PLOP3.LUT P1, PT, PT, PT, UP0, 0x80, 0x8 ;  /* 0x000000000008781c */ /* 0x000fda0003f2f008 */
[----:B------:R-:W3:Y:S04]  /*1cc0*/  @P1 LDG.E.CONSTANT R20, desc[UR14][R14.64+0x8] ;  /* 0x0000080e0e141981 */ /* 0x000ee8000c1e9900 */
[----:B------:R-:W3:Y:S01]  /*1cd0*/  @P1 LDG.E.CONSTANT R13, desc[UR14][R16.64+0x8] ;  /* 0x0000080e100d1981 */ /* 0x000ee2000c1e9900 */
[----:B--2---:R-:W-:-:S04]  /*1ce0*/  FFMA R19, R18, R11, R19 ;  /* 0x0000000b12137223 */ /* 0x004fc80000000013 */
[----:B---3--:R-:W-:-:S07]  /*1cf0*/  @P1 FFMA R19, R20, R13, R19 ;  /* 0x0000000d14131223 */ /* 0x008fce0000000013 */
.L_x_23:
[----:B------:R-:W0:Y:S01]  /*1d00*/  LDCU UR9, c[0x0][0x3b4] ;  /* 0x00007680ff0977ac */ /* 0x000e220008000800 */
[----:B------:R-:W-:Y:S01]  /*1d10*/  IADD3 R11, PT, PT, -R12, RZ, RZ ;  /* 0x000000ff0c0b7210 */ /* 0x000fe20007ffe1ff */
[----:B------:R-:W-:-:S04]  /*1d20*/  FMUL R19, R19, R0 ;  /* 0x0000000013137220 */ /* 0x000fc80000400000 */
[----:B------:R-:W-:Y:S02]  /*1d30*/  IMAD R11, R5, R11, R10 ;  /* 0x0000000b050b7224 */ /* 0x000fe400078e020a */
[----:B------:R-:W-:-:S05]  /*1d40*/  VIADD R10, R10, UR10 ;  /* 0x0000000a0a0a7c36 */ /* 0x000fca0008000000 */
[----:B------:R-:W-:Y:S01]  /*1d50*/  ISETP.GE.AND P1, PT, R10, R9, PT ;  /* 0x000000090a00720c */ /* 0x000fe20003f26270 */
[----:B0-----:R-:W-:-:S05]  /*1d60*/  IMAD R12, R12, UR9, R11 ;  /* 0x000000090c0c7c24 */ /* 0x001fca000f8e020b */
[----:B------:R-:W-:-:S05]  /*1d70*/  LEA R12, R12, UR6, 0x2 ;  /* 0x000000060c0c7c11 */ /* 0x000fca000f8e10ff */
[----:B------:R0:W-:Y:S02]  /*1d80*/  STS [R12], R19 ;  /* 0x000000130c007388 */ /* 0x0001e40000000800 */
[----:B------:R-:W-:Y:S05]  /*1d90*/  @!P1 BRA `(.L_x_26) ;  /* 0xfffffff400189947 */ /* 0x000fea000383ffff */
.L_x_18:
[----:B------:R-:W-:Y:S05]  /*1da0*/  BSYNC.RECONVERGENT B0 ;  /* 0x0000000000007941 */ /* 0x000fea0003800200 */
.L_x_17:
[----:B------:R-:W1:Y:S01]  /*1db0*/  LDC R9, c[0x0][0x3b0] ;  /* 0x0000ec00ff097b82 */ /* 0x000e620000000800 */
[----:B------:R-:W0:Y:S01]  /*1dc0*/  LDCU UR18, c[0x0][0x3a8] ;  /* 0x00007500ff1277ac */ /* 0x000e220008000800 */
[----:B------:R-:W-:Y:S01]  /*1dd0*/  BSSY.RECONVERGENT B0, `(.L_x_27) ;  /* 0x000014b000007945 */ /* 0x000fe20003800200 */
[----:B0-----:R-:W-:-:S04]  /*1de0*/  MOV R12, UR18 ;  /* 0x00000012000c7c02 */ /* 0x001fc80008000f00 */
[----:B-1----:R-:W-:-:S05]  /*1df0*/  VIADDMNMX R10, R9, UR5, R12, PT ;  /* 0x00000005090a7c46 */ /* 0x002fca000b80010c */
[----:B------:R-:W-:Y:S01]  /*1e00*/  VIADD R11, R10, -UR5 ;  /* 0x800000050a0b7c36 */ /* 0x000fe20008000000 */
[----:B------:R-:W-:Y:S04]  /*1e10*/  BAR.SYNC.DEFER_BLOCKING 0x0 ;  /* 0x0000000000007b1d */ /* 0x000fe80000010000 */
[----:B------:R-:W-:-:S13]  /*1e20*/  ISETP.GE.AND P1, PT, R8, R11, PT ;  /* 0x0000000b0800720c */ /* 0x000fda0003f26270 */
[----:B------:R-:W-:Y:S05]  /*1e30*/  @P1 BRA `(.L_x_28) ;  /* 0x0000001400101947 */ /* 0x000fea0003800000 */
[----:B------:R-:W-:-:S07]  /*1e40*/  MOV R10, R8 ;  /* 0x00000008000a7202 */ /* 0x000fce0000000f00 */
.L_x_42:
[----:B0-----:R-:W0:Y:S01]  /*1e50*/  LDCU UR9, c[0x0][0x3b4] ;  /* 0x00007680ff0977ac */ /* 0x001e220008000800 */
[----:B------:R-:W1:Y:S01]  /*1e60*/  LDC R14, c[0x0][0x3a8] ;  /* 0x0000ea00ff0e7b82 */ /* 0x000e620000000800 */
[----:B------:R-:W-:Y:S01]  /*1e70*/  ISETP.GE.AND P1, PT, R5, 0x1, PT ;  /* 0x000000010500780c */ /* 0x000fe20003f26270 */
[----:B------:R-:W-:Y:S01]  /*1e80*/  IMAD.MOV.U32 R17, RZ, RZ, -0x800001 ;  /* 0xff7fffffff117424 */ /* 0x000fe200078e00ff */
[----:B0-----:R-:W-:-:S06]  /*1e90*/  UIMAD UR9, UR11, UR9, UR9 ;  /* 0x000000090b0972a4 */ /* 0x001fcc000f8e0209 */
[----:B-1----:R-:W-:-:S05]  /*1ea0*/  VIMNMX R14, PT, PT, R14, UR9, PT ;  /* 0x000000090e0e7c48 */ /* 0x002fca000bfe0100 */
[----:B--2---:R-:W-:Y:S05]  /*1eb0*/  @!P1 BRA `(.L_x_29) ;  /* 0x0000000400549947 */ /* 0x004fea0003800000 */
[----:B------:R-:W0:Y:S01]  /*1ec0*/  LDC R11, c[0x0][0x3b4] ;  /* 0x0000ed00ff0b7b82 */ /* 0x000e220000000800 */
[----:B------:R-:W-:Y:S01]  /*1ed0*/  MOV R17, 0xff7fffff ;  /* 0xff7fffff00117802 */ /* 0x000fe20000000f00 */
[----:B------:R-:W-:Y:S02]  /*1ee0*/  IMAD.MOV.U32 R16, RZ, RZ, RZ ;  /* 0x000000ffff107224 */ /* 0x000fe400078e00ff */
[----:B0-----:R-:W-:-:S05]  /*1ef0*/  IMAD R13, R11, UR11, -R14 ;  /* 0x0000000b0b0d7c24 */ /* 0x001fca000f8e0a0e */
[----:B------:R-:W-:-:S13]  /*1f00*/  ISETP.GT.U32.AND P2, PT, R13, -0x8, PT ;  /* 0xfffffff80d00780c */ /* 0x000fda0003f44070 */
[----:B------:R-:W-:Y:S05]  /*1f10*/  @P2 BRA `(.L_x_30) ;  /* 0x0000000000802947 */ /* 0x000fea0003800000 */
[----:B------:R-:W-:Y:S01]  /*1f20*/  MOV R17, 0xff7fffff ;  /* 0xff7fffff00117802 */ /* 0x000fe20000000f00 */
[----:B------:R-:W-:Y:S01]  /*1f30*/  IMAD.MOV.U32 R13, RZ, RZ, RZ ;  /* 0x000000ffff0d7224 */ /* 0x000fe200078e00ff */
[----:B------:R-:W-:-:S07]  /*1f40*/  LOP3.LUT R16, R5, 0xfffffff8, RZ, 0xc0, !PT ;  /* 0xfffffff805107812 */ /* 0x000fce00078ec0ff */
.L_x_31:
[----:B------:R-:W-:Y:S01]  /*1f50*/  IMAD R15, R10, R11, R13 ;  /* 0x0000000b0a0f7224 */ /* 0x000fe200078e020d */
[----:B------:R-:W-:-:S04]  /*1f60*/  IADD3 R13, PT, PT, R13, 0x8, RZ ;  /* 0x000000080d0d7810 */ /* 0x000fc80007ffe0ff */
[----:B------:R-:W-:Y:S02]  /*1f70*/  LEA R18, R15, UR6, 0x2 ;  /* 0x000000060f127c11 */ /* 0x000fe4000f8e10ff */
[----:B------:R-:W-:-:S03]  /*1f80*/  ISETP.NE.AND P3, PT, R13, R16, PT ;  /* 0x000000100d00720c */ /* 0x000fc60003f65270 */
[----:B------:R-:W0:Y:S04]  /*1f90*/  LDS R20, [R18] ;  /* 0x0000000012147984 */ /* 0x000e280000000800 */
[----:B------:R-:W1:Y:S04]  /*1fa0*/  LDS R22, [R18+0x4] ;  /* 0x0000040012167984 */ /* 0x000e680000000800 */
[----:B------:R-:W2:Y:S04]  /*1fb0*/  LDS R24, [R18+0x8] ;  /* 0x0000080012187984 */ /* 0x000ea80000000800 */
[----:B------:R-:W3:Y:S04]  /*1fc0*/  LDS R26, [R18+0xc] ;  /* 0x00000c00121a7984 */ /* 0x000ee80000000800 */
[----:B------:R-:W4:Y:S04]  /*1fd0*/  LDS R28, [R18+0x10] ;  /* 0x00001000121c7984 */ /* 0x000f280000000800 */
[----:B------:R-:W5:Y:S01]  /*1fe0*/  LDS R15, [R18+0x14] ;  /* 0x00001400120f7984 */ /* 0x000f620000000800 */
[----:B0-----:R-:W-:-:S04]  /*1ff0*/  FSETP.GT.AND P2, PT, R20, R17, PT ;  /* 0x000000111400720b */ /* 0x001fc80003f44000 */
[----:B------:R-:W-:Y:S02]  /*2000*/  FSEL R17, R20, R17, P2 ;  /* 0x0000001114117208 */ /* 0x000fe40001000000 */
[----:B------:R-:W0:Y:S02]  /*2010*/  LDS R20, [R18+0x18] ;  /* 0x0000180012147984 */ /* 0x000e240000000800 */
[----:B-1----:R-:W-:-:S04]  /*2020*/  FSETP.GT.AND P2, PT, R22, R17, PT ;  /* 0x000000111600720b */ /* 0x002fc80003f44000 */
[----:B------:R-:W-:Y:S02]  /*2030*/  FSEL R17, R22, R17, P2 ;  /* 0x0000001116117208 */ /* 0x000fe40001000000 */
[----:B------:R-:W1:Y:S02]  /*2040*/  LDS R22, [R18+0x1c] ;  /* 0x00001c0012167984 */ /* 0x000e640000000800 */
[----:B--2---:R-:W-:-:S04]  /*2050*/  FSETP.GT.AND P2, PT, R24, R17, PT ;  /* 0x000000111800720b */ /* 0x004fc80003f44000 */
[----:B------:R-:W-:-:S04]  /*2060*/  FSEL R17, R24, R17, P2 ;  /* 0x0000001118117208 */ /* 0x000fc80001000000 */
[----:B---3--:R-:W-:-:S04]  /*2070*/  FSETP.GT.AND P2, PT, R26, R17, PT ;  /* 0x000000111a00720b */ /* 0x008fc80003f44000 */
[----:B------:R-:W-:-:S04]  /*2080*/  FSEL R17, R26, R17, P2 ;  /* 0x000000111a117208 */ /* 0x000fc80001000000 */
[----:B----4-:R-:W-:-:S04]  /*2090*/  FSETP.GT.AND P2, PT, R28, R17, PT ;  /* 0x000000111c00720b */ /* 0x010fc80003f44000 */
[----:B------:R-:W-:-:S04]  /*20a0*/  FSEL R28, R28, R17, P2 ;  /* 0x000000111c1c7208 */ /* 0x000fc80001000000 */
[----:B-----5:R-:W-:-:S04]  /*20b0*/  FSETP.GT.AND P2, PT, R15, R28, PT ;  /* 0x0000001c0f00720b */ /* 0x020fc80003f44000 */
[----:B------:R-:W-:-:S04]  /*20c0*/  FSEL R15, R15, R28, P2 ;  /* 0x0000001c0f0f7208 */ /* 0x000fc80001000000 */
[----:B0-----:R-:W-:-:S04]  /*20d0*/  FSETP.GT.AND P2, PT, R20, R15, PT ;  /* 0x0000000f1400720b */ /* 0x001fc80003f44000 */
[----:B------:R-:W-:-:S04]  /*20e0*/  FSEL R15, R20, R15, P2 ;  /* 0x0000000f140f7208 */ /* 0x000fc80001000000 */
[----:B-1----:R-:W-:-:S04]  /*20f0*/  FSETP.GT.AND P2, PT, R22, R15, PT ;  /* 0x0000000f1600720b */ /* 0x002fc80003f44000 */
[----:B------:R-:W-:Y:S01]  /*2100*/  FSEL R17, R22, R15, P2 ;  /* 0x0000000f16117208 */ /* 0x000fe20001000000 */
[----:B------:R-:W-:Y:S08]  /*2110*/  @P3 BRA `(.L_x_31) ;  /* 0xfffffffc008c3947 */ /* 0x000ff0000383ffff */
.L_x_30:
[----:B------:R-:W-:-:S13]  /*2120*/  LOP3.LUT P2, RZ, R5, 0x7, RZ, 0xc0, !PT ;  /* 0x0000000705ff7812 */ /* 0x000fda000784c0ff */
[----:B------:R-:W-:Y:S05]  /*2130*/  @!P2 BRA `(.L_x_29) ;  /* 0x0000000000b4a947 */ /* 0x000fea0003800000 */
[----:B------:R-:W0:Y:S01]  /*2140*/  LDCU.U16 UR9, c[0x0][0x3b4] ;  /* 0x00007680ff0977ac */ /* 0x000e220008000400 */
[----:B------:R-:W-:Y:S02]  /*2150*/  PRMT R13, R4, 0x9910, RZ ;  /* 0x00009910040d7816 */ /* 0x000fe400000000ff */
[----:B------:R-:W-:Y:S01]  /*2160*/  ISETP.GE.U32.AND P3, PT, R7, 0x3, PT ;  /* 0x000000030700780c */ /* 0x000fe20003f66070 */
[----:B0-----:R-:W-:-:S06]  /*2170*/  UPRMT UR9, UR9, 0x9910, URZ ;  /* 0x0000991009097896 */ /* 0x001fcc00080000ff */
[----:B------:R-:W-:-:S04]  /*2180*/  IMAD R13, R13, UR9, RZ ;  /* 0x000000090d0d7c24 */ /* 0x000fc8000f8e02ff */
[----:B------:R-:W-:-:S05]  /*2190*/  IMAD.MOV R13, RZ, RZ, -R13 ;  /* 0x000000ffff0d7224 */ /* 0x000fca00078e0a0d */
[----:B------:R-:W-:-:S04]  /*21a0*/  PRMT R13, R13, 0x7710, RZ ;  /* 0x000077100d0d7816 */ /* 0x000fc800000000ff */
[----:B------:R-:W-:-:S04]  /*21b0*/  IADD3 R13, PT, PT, R14, R13, RZ ;  /* 0x0000000d0e0d7210 */ /* 0x000fc80007ffe0ff */
[----:B------:R-:W-:Y:S01]  /*21c0*/  LOP3.LUT P2, RZ, R13, 0x3, RZ, 0xc0, !PT ;  /* 0x000000030dff7812 */ /* 0x000fe2000784c0ff */
[----:B------:R-:W-:-:S12]  /*21d0*/  @!P3 BRA `(.L_x_32) ;  /* 0x00000000003cb947 */ /* 0x000fd80003800000 */
[----:B------:R-:W-:Y:S02]  /*21e0*/  IMAD R13, R10, R11, R16 ;  /* 0x0000000b0a0d7224 */ /* 0x000fe400078e0210 */
[----:B------:R-:W-:-:S03]  /*21f0*/  VIADD R16, R16, 0x4 ;  /* 0x0000000410107836 */ /* 0x000fc60000000000 */
[----:B------:R-:W-:-:S05]  /*2200*/  LEA R13, R13, UR6, 0x2 ;  /* 0x000000060d0d7c11 */ /* 0x000fca000f8e10ff */
[----:B------:R-:W0:Y:S04]  /*2210*/  LDS R18, [R13] ;  /* 0x000000000d127984 */ /* 0x000e280000000800 */
[----:B------:R-:W1:Y:S04]  /*2220*/  LDS R20, [R13+0x4] ;  /* 0x000004000d147984 */ /* 0x000e680000000800 */
[----:B------:R-:W2:Y:S04]  /*2230*/  LDS R22, [R13+0x8] ;  /* 0x000008000d167984 */ /* 0x000ea80000000800 */
[----:B------:R-:W3:Y:S01]  /*2240*/  LDS R24, [R13+0xc] ;  /* 0x00000c000d187984 */ /* 0x000ee20000000800 */
[----:B0-----:R-:W-:-:S04]  /*2250*/  FSETP.GT.AND P3, PT, R18, R17, PT ;  /* 0x000000111200720b */ /* 0x001fc80003f64000 */
[----:B------:R-:W-:-:S04]  /*2260*/  FSEL R17, R18, R17, P3 ;  /* 0x0000001112117208 */ /* 0x000fc80001800000 */
[----:B-1----:R-:W-:-:S04]  /*2270*/  FSETP.GT.AND P3, PT, R20, R17, PT ;  /* 0x000000111400720b */ /* 0x002fc80003f64000 */
[----:B------:R-:W-:-:S04]  /*2280*/  FSEL R17, R20, R17, P3 ;  /* 0x0000001114117208 */ /* 0x000fc80001800000 */
[----:B--2---:R-:W-:-:S04]  /*2290*/  FSETP.GT.AND P3, PT, R22, R17, PT ;  /* 0x000000111600720b */ /* 0x004fc80003f64000 */
[----:B------:R-:W-:-:S04]  /*22a0*/  FSEL R17, R22, R17, P3 ;  /* 0x0000001116117208 */ /* 0x000fc80001800000 */
[----:B---3--:R-:W-:-:S04]  /*22b0*/  FSETP.GT.AND P3, PT, R24, R17, PT ;  /* 0x000000111800720b */ /* 0x008fc80003f64000 */
[----:B------:R-:W-:-:S09]  /*22c0*/  FSEL R17, R24, R17, P3 ;  /* 0x0000001118117208 */ /* 0x000fd20001800000 */
.L_x_32:
[----:B------:R-:W-:Y:S05]  /*22d0*/  @!P2 BRA `(.L_x_29) ;  /* 0x00000000004ca947 */ /* 0x000fea0003800000 */
[C---:B------:R-:W-:Y:S02]  /*22e0*/  LOP3.LUT R13, R6.reuse, 0x3, RZ, 0xc0, !PT ;  /* 0x00000003060d7812 */ /* 0x040fe400078ec0ff */
[----:B------:R-:W-:Y:S02]  /*22f0*/  LOP3.LUT R15, R6, 0x1, RZ, 0xc0, !PT ;  /* 0x00000001060f7812 */ /* 0x000fe400078ec0ff */
[----:B------:R-:W-:Y:S02]  /*2300*/  ISETP.NE.AND P3, PT, R13, 0x1, PT ;  /* 0x000000010d00780c */ /* 0x000fe40003f65270 */
[----:B------:R-:W-:-:S11]  /*2310*/  ISETP.NE.U32.AND P2, PT, R15, 0x1, PT ;  /* 0x000000010f00780c */ /* 0x000fd60003f45070 */
[----:B------:R-:W-:Y:S05]  /*2320*/  @!P3 BRA `(.L_x_33) ;  /* 0x000000000024b947 */ /* 0x000fea0003800000 */
[----:B------:R-:W-:Y:S01]  /*2330*/  IMAD R13, R10, R11, R16 ;  /* 0x0000000b0a0d7224 */ /* 0x000fe200078e0210 */
[----:B------:R-:W-:-:S04]  /*2340*/  IADD3 R16, PT, PT, R16, 0x2, RZ ;  /* 0x0000000210107810 */ /* 0x000fc80007ffe0ff */
[----:B------:R-:W-:-:S05]  /*2350*/  LEA R13, R13, UR6, 0x2 ;  /* 0x000000060d0d7c11 */ /* 0x000fca000f8e10ff */
[----:B------:R-:W0:Y:S04]  /*2360*/  LDS R18, [R13] ;  /* 0x000000000d127984 */ /* 0x000e280000000800 */
[----:B------:R-:W1:Y:S01]  /*2370*/  LDS R20, [R13+0x4] ;  /* 0x000004000d147984 */ /* 0x000e620000000800 */
[----:B0-----:R-:W-:-:S04]  /*2380*/  FSETP.GT.AND P3, PT, R18, R17, PT ;  /* 0x000000111200720b */ /* 0x001fc80003f64000 */
[----:B------:R-:W-:-:S04]  /*2390*/  FSEL R17, R18, R17, P3 ;  /* 0x0000001112117208 */ /* 0x000fc80001800000 */
[----:B-1----:R-:W-:-:S04]  /*23a0*/  FSETP.GT.AND P3, PT, R20, R17, PT ;  /* 0x000000111400720b */ /* 0x002fc80003f64000 */
[----:B------:R-:W-:-:S09]  /*23b0*/  FSEL R17, R20, R17, P3 ;  /* 0x0000001114117208 */ /* 0x000fd20001800000 */
.L_x_33:
[----:B------:R-:W-:-:S05]  /*23c0*/  @!P2 IMAD R11, R10, R11, R16 ;  /* 0x0000000b0a0ba224 */ /* 0x000fca00078e0210 */
[----:B------:R-:W-:-:S05]  /*23d0*/  @!P2 LEA R11, R11, UR6, 0x2 ;  /* 0x000000060b0bac11 */ /* 0x000fca000f8e10ff */
[----:B------:R-:W0:Y:S02]  /*23e0*/  @!P2 LDS R16, [R11] ;  /* 0x000000000b10a984 */ /* 0x000e240000000800 */
[----:B0-----:R-:W-:-:S04]  /*23f0*/  @!P2 FSETP.GT.AND P3, PT, R16, R17, PT ;  /* 0x000000111000a20b */ /* 0x001fc80003f64000 */
[----:B------:R-:W-:-:S09]  /*2400*/  @!P2 FSEL R17, R16, R17, P3 ;  /* 0x000000111011a208 */ /* 0x000fd20001800000 */
.L_x_29:
[----:B------:R-:W0:Y:S01]  /*2410*/  S2UR UR12, SR_CgaCtaId ;  /* 0x00000000000c79c3 */ /* 0x000e220000008800 */
[----:B------:R-:W-:Y:S01]  /*2420*/  UMOV UR9, 0x400 ;  /* 0x0000040000097882 */ /* 0x000fe20000000000 */
[----:B------:R-:W-:Y:S01]  /*2430*/  IMAD.MOV.U32 R11, RZ, RZ, RZ ;  /* 0x000000ffff0b7224 */ /* 0x000fe200078e00ff */
[----:B0-----:R-:W-:-:S06]  /*2440*/  ULEA UR9, UR12, UR9, 0x18 ;  /* 0x000000090c097291 */ /* 0x001fcc000f8ec0ff */
[----:B------:R-:W-:-:S06]  /*2450*/  LEA R16, R10, UR9, 0x2 ;  /* 0x000000090a107c11 */ /* 0x000fcc000f8e10ff */
[----:B------:R-:W0:Y:S02]  /*2460*/  LDS R16, [R16] ;  /* 0x0000000010107984 */ /* 0x000e240000000800 */
[----:B0-----:R-:W-:Y:S01]  /*2470*/  FMNMX R13, R16, R17, !PT ;  /* 0x00000011100d7209 */ /* 0x001fe20007800000 */
[----:B------:R-:W-:Y:S06]  /*2480*/  @!P1 BRA `(.L_x_34) ;  /* 0x0000000400cc9947 */ /* 0x000fec0003800000 */
[----:B------:R-:W0:Y:S01]  /*2490*/  LDC R15, c[0x0][0x3b4] ;  /* 0x0000ed00ff0f7b82 */ /* 0x000e220000000800 */
[----:B------:R-:W-:Y:S02]  /*24a0*/  HFMA2 R11, -RZ, RZ, 0, 0 ;  /* 0x00000000ff0b7431 */ /* 0x000fe400000001ff */
[----:B0-----:R-:W-:-:S05]  /*24b0*/  IMAD R14, R15, UR11, -R14 ;  /* 0x0000000b0f0e7c24 */ /* 0x001fca000f8e0a0e */
[----:B------:R-:W-:Y:S01]  /*24c0*/  ISETP.GT.U32.AND P1, PT, R14, -0x4, PT ;  /* 0xfffffffc0e00780c */ /* 0x000fe20003f24070 */
[----:B------:R-:W-:-:S12]  /*24d0*/  IMAD.MOV.U32 R14, RZ, RZ, RZ ;  /* 0x000000ffff0e7224 */ /* 0x000fd800078e00ff */
[----:B------:R-:W-:Y:S05]  /*24e0*/  @P1 BRA `(.L_x_35) ;  /* 0x0000000000f01947 */ /* 0x000fea0003800000 */
[----:B------:R-:W-:Y:S01]  /*24f0*/  MOV R11, RZ ;  /* 0x000000ff000b7202 */ /* 0x000fe20000000f00 */
[----:B------:R-:W-:-:S07]  /*2500*/  IMAD.MOV.U32 R14, RZ, RZ, RZ ;  /* 0x000000ffff0e7224 */ /* 0x000fce00078e00ff */
.L_x_36:
[----:B------:R-:W-:Y:S01]  /*2510*/  IMAD R19, R10, R15, R14 ;  /* 0x0000000f0a137224 */ /* 0x000fe200078e020e */
[----:B------:R-:W-:Y:S02]  /*2520*/  MOV R17, 0x3bbb989d ;  /* 0x3bbb989d00117802 */ /* 0x000fe40000000f00 */
[----:B------:R-:W-:Y:S02]  /*2530*/  IADD3 R14, PT, PT, R14, 0x4, RZ ;  /* 0x000000040e0e7810 */ /* 0x000fe40007ffe0ff */
[C---:B------:R-:W-:Y:S02]  /*2540*/  LEA R16, R19.reuse, UR6, 0x2 ;  /* 0x0000000613107c11 */ /* 0x040fe4000f8e10ff */
[----:B------:R-:W-:-:S03]  /*2550*/  LEA R19, R19, UR7, 0x2 ;  /* 0x0000000713137c11 */ /* 0x000fc6000f8e10ff */
[----:B------:R-:W0:Y:S02]  /*2560*/  LDS R18, [R16] ;  /* 0x0000000010127984 */ /* 0x000e240000000800 */
[----:B0-----:R-:W-:Y:S01]  /*2570*/  FADD R20, -R13, R18 ;  /* 0x000000120d147221 */ /* 0x001fe20000000100 */
[----:B------:R-:W-:-:S03]  /*2580*/  IMAD.MOV.U32 R18, RZ, RZ, 0x437c0000 ;  /* 0x437c0000ff127424 */ /* 0x000fc600078e00ff */
[----:B------:R-:W-:-:S04]  /*2590*/  FFMA.SAT R21, R20, R17, 0.5 ;  /* 0x3f00000014157423 */ /* 0x000fc80000002011 */
[----:B------:R-:W-:-:S04]  /*25a0*/  FFMA.RM R21, R21, R18, 12582913 ;  /* 0x4b40000115157423 */ /* 0x000fc80000004012 */
[----:B------:R-:W-:-:S04]  /*25b0*/  FADD R23, R21, -12583039 ;  /* 0xcb40007f15177421 */ /* 0x000fc80000000000 */
[----:B------:R-:W-:-:S04]  /*25c0*/  FFMA R23, R20, 1.4426950216293334961, -R23 ;  /* 0x3fb8aa3b14177823 */ /* 0x000fc80000000817 */
[----:B------:R-:W-:Y:S01]  /*25d0*/  FFMA R23, R20, 1.925963033500011079e-08, R23 ;  /* 0x32a5706014177823 */ /* 0x000fe20000000017 */
[----:B------:R-:W-:-:S05]  /*25e0*/  SHF.L.U32 R20, R21, 0x17, RZ ;  /* 0x0000001715147819 */ /* 0x000fca00000006ff */
[----:B------:R-:W0:Y:S02]  /*25f0*/  MUFU.EX2 R23, R23 ;  /* 0x0000001700177308 */ /* 0x000e240000000800 */
[----:B0-----:R-:W-:-:S04]  /*2600*/  FMUL R20, R20, R23 ;  /* 0x0000001714147220 */ /* 0x001fc80000400000 */
[----:B------:R-:W-:Y:S01]  /*2610*/  FADD R11, R20, R11 ;  /* 0x0000000b140b7221 */ /* 0x000fe20000000000 */
[----:B------:R-:W-:Y:S04]  /*2620*/  STS [R19], R20 ;  /* 0x0000001413007388 */ /* 0x000fe80000000800 */
[----:B------:R-:W0:Y:S02]  /*2630*/  LDS R22, [R16+0x4] ;  /* 0x0000040010167984 */ /* 0x000e240000000800 */
[----:B0-----:R-:W-:-:S04]  /*2640*/  FADD R22, -R13, R22 ;  /* 0x000000160d167221 */ /* 0x001fc80000000100 */
[----:B------:R-:W-:-:S04]  /*2650*/  FFMA.SAT R21, R22, R17, 0.5 ;  /* 0x3f00000016157423 */ /* 0x000fc80000002011 */
[----:B------:R-:W-:-:S04]  /*2660*/  FFMA.RM R21, R21, R18, 12582913 ;  /* 0x4b40000115157423 */ /* 0x000fc80000004012 */
[----:B------:R-:W-:-:S04]  /*2670*/  FADD R25, R21, -12583039 ;  /* 0xcb40007f15197421 */ /* 0x000fc80000000000 */
[----:B------:R-:W-:-:S04]  /*2680*/  FFMA R25, R22, 1.4426950216293334961, -R25 ;  /* 0x3fb8aa3b16197823 */ /* 0x000fc80000000819 */
[----:B------:R-:W-:Y:S01]  /*2690*/  FFMA R25, R22, 1.925963033500011079e-08, R25 ;  /* 0x32a5706016197823 */ /* 0x000fe20000000019 */
[----:B------:R-:W-:-:S05]  /*26a0*/  IMAD.SHL.U32 R22, R21, 0x800000, RZ ;  /* 0x0080000015167824 */ /* 0x000fca00078e00ff */
[----:B------:R-:W0:Y:S02]  /*26b0*/  MUFU.EX2 R25, R25 ;  /* 0x0000001900197308 */ /* 0x000e240000000800 */
[----:B0-----:R-:W-:-:S04]  /*26c0*/  FMUL R22, R22, R25 ;  /* 0x0000001916167220 */ /* 0x001fc80000400000 */
[----:B------:R-:W-:Y:S01]  /*26d0*/  FADD R11, R11, R22 ;  /* 0x000000160b0b7221 */ /* 0x000fe20000000000 */
[----:B------:R-:W-:Y:S04]  /*26e0*/  STS [R19+0x4], R22 ;  /* 0x0000041613007388 */ /* 0x000fe80000000800 */
[----:B------:R-:W0:Y:S02]  /*26f0*/  LDS R24, [R16+0x8] ;  /* 0x0000080010187984 */ /* 0x000e240000000800 */
[----:B0-----:R-:W-:-:S04]  /*2700*/  FADD R24, -R13, R24 ;  /* 0x000000180d187221 */ /* 0x001fc80000000100 */
        /* <DEDUP_REMOVED lines=14> */
[C---:B------:R-:W-:Y:S01]  /*27f0*/  FADD R21, R17.reuse, -12583039 ;  /* 0xcb40007f11157421 */ /* 0x040fe20000000000 */
[----:B------:R-:W-:-:S03]  /*2800*/  IMAD.SHL.U32 R17, R17, 0x800000, RZ ;  /* 0x0080000011117824 */ /* 0x000fc600078e00ff */
[----:B------:R-:W-:-:S04]  /*2810*/  FFMA R21, R26, 1.4426950216293334961, -R21 ;  /* 0x3fb8aa3b1a157823 */ /* 0x000fc80000000815 */
[----:B------:R-:W-:-:S04]  /*2820*/  FFMA R21, R26, 1.925963033500011079e-08, R21 ;  /* 0x32a570601a157823 */ /* 0x000fc80000000015 */
[----:B------:R-:W0:Y:S02]  /*2830*/  MUFU.EX2 R18, R21 ;  /* 0x0000001500127308 */ /* 0x000e240000000800 */
[----:B0-----:R-:W-:Y:S01]  /*2840*/  FMUL R18, R17, R18 ;  /* 0x0000001211127220 */ /* 0x001fe20000400000 */
[----:B------:R-:W-:-:S03]  /*2850*/  LOP3.LUT R17, R5, 0xfffffffc, RZ, 0xc0, !PT ;  /* 0xfffffffc05117812 */ /* 0x000fc600078ec0ff */
[----:B------:R-:W-:Y:S01]  /*2860*/  FADD R11, R11, R18 ;  /* 0x000000120b0b7221 */ /* 0x000fe20000000000 */
[----:B------:R0:W-:Y:S01]  /*2870*/  STS [R19+0xc], R18 ;  /* 0x00000c1213007388 */ /* 0x0001e20000000800 */
[----:B------:R-:W-:-:S13]  /*2880*/  ISETP.NE.AND P1, PT, R14, R17, PT ;  /* 0x000000110e00720c */ /* 0x000fda0003f25270 */
[----:B0-----:R-:W-:Y:S05]  /*2890*/  @P1 BRA `(.L_x_36) ;  /* 0xfffffffc001c1947 */ /* 0x001fea000383ffff */
[----:B------:R-:W-:-:S07]  /*28a0*/  IMAD.MOV.U32 R14, RZ, RZ, R17 ;  /* 0x000000ffff0e7224 */ /* 0x000fce00078e0011 */
.L_x_35:
[----:B------:R-:W-:-:S13]  /*28b0*/  LOP3.LUT P1, RZ, R5, 0x3, RZ, 0xc0, !PT ;  /* 0x0000000305ff7812 */ /* 0x000fda000782c0ff */
[----:B------:R-:W-:Y:S05]  /*28c0*/  @!P1 BRA `(.L_x_34) ;  /* 0x0000000000bc9947 */ /* 0x000fea0003800000 */
[----:B------:R-:W-:Y:S02]  /*28d0*/  IMAD R17, R10, R15, R14 ;  /* 0x0000000f0a117224 */ /* 0x000fe400078e020e */
[----:B------:R-:W-:-:S03]  /*28e0*/  HFMA2 R15, -RZ, RZ, 0.96630859375, -0.0022525787353515625 ;  /* 0x3bbb989dff0f7431 */ /* 0x000fc600000001ff */
[C---:B------:R-:W-:Y:S02]  /*28f0*/  LEA R14, R17.reuse, UR6, 0x2 ;  /* 0x00000006110e7c11 */ /* 0x040fe4000f8e10ff */
[----:B------:R-:W-:-:S03]  /*2900*/  LEA R17, R17, UR7, 0x2 ;  /* 0x0000000711117c11 */ /* 0x000fc6000f8e10ff */
[----:B------:R-:W0:Y:S02]  /*2910*/  LDS R16, [R14] ;  /* 0x000000000e107984 */ /* 0x000e240000000800 */
[----:B0-----:R-:W-:Y:S01]  /*2920*/  FADD R18, -R13, R16 ;  /* 0x000000100d127221 */ /* 0x001fe20000000100 */
[----:B------:R-:W-:-:S03]  /*2930*/  IMAD.MOV.U32 R16, RZ, RZ, 0x437c0000 ;  /* 0x437c0000ff107424 */ /* 0x000fc600078e00ff */
[----:B------:R-:W-:-:S04]  /*2940*/  FFMA.SAT R19, R18, R15, 0.5 ;  /* 0x3f00000012137423 */ /* 0x000fc8000000200f */
[----:B------:R-:W-:-:S04]  /*2950*/  FFMA.RM R19, R19, R16, 12582913 ;  /* 0x4b40000113137423 */ /* 0x000fc80000004010 */
[C---:B------:R-:W-:Y:S01]  /*2960*/  FADD R21, R19.reuse, -12583039 ;  /* 0xcb40007f13157421 */ /* 0x040fe20000000000 */
[----:B------:R-:W-:-:S03]  /*2970*/  SHF.L.U32 R19, R19, 0x17, RZ ;  /* 0x0000001713137819 */ /* 0x000fc600000006ff */
[----:B------:R-:W-:-:S04]  /*2980*/  FFMA R21, R18, 1.4426950216293334961, -R21 ;  /* 0x3fb8aa3b12157823 */ /* 0x000fc80000000815 */
[----:B------:R-:W-:-:S04]  /*2990*/  FFMA R21, R18, 1.925963033500011079e-08, R21 ;  /* 0x32a5706012157823 */ /* 0x000fc80000000015 */
[----:B------:R-:W0:Y:S02]  /*29a0*/  MUFU.EX2 R18, R21 ;  /* 0x0000001500127308 */ /* 0x000e240000000800 */
[----:B0-----:R-:W-:Y:S01]  /*29b0*/  FMUL R20, R19, R18 ;  /* 0x0000001213147220 */ /* 0x001fe20000400000 */
[----:B------:R-:W-:-:S03]  /*29c0*/  LOP3.LUT R18, R5, 0x3, RZ, 0xc0, !PT ;  /* 0x0000000305127812 */ /* 0x000fc600078ec0ff */
[----:B------:R-:W-:Y:S01]  /*29d0*/  FADD R11, R11, R20 ;  /* 0x000000140b0b7221 */ /* 0x000fe20000000000 */
[----:B------:R0:W-:Y:S01]  /*29e0*/  STS [R17], R20 ;  /* 0x0000001411007388 */ /* 0x0001e20000000800 */
[----:B------:R-:W-:-:S13]  /*29f0*/  ISETP.NE.AND P1, PT, R18, 0x1, PT ;  /* 0x000000011200780c */ /* 0x000fda0003f25270 */
[----:B0-----:R-:W-:Y:S05]  /*2a00*/  @!P1 BRA `(.L_x_34) ;  /* 0x00000000006c9947 */ /* 0x001fea0003800000 */
        /* <DEDUP_REMOVED lines=13> */
[----:B------:R-:W-:-:S13]  /*2ae0*/  ISETP.NE.AND P1, PT, R19, 0x2, PT ;  /* 0x000000021300780c */ /* 0x000fda0003f25270 */
[----:B0-----:R-:W-:Y:S05]  /*2af0*/  @!P1 BRA `(.L_x_34) ;  /* 0x0000000000309947 */ /* 0x001fea0003800000 */
[----:B------:R-:W0:Y:S02]  /*2b00*/  LDS R14, [R14+0x8] ;  /* 0x000008000e0e7984 */ /* 0x000e240000000800 */
[----:B0-----:R-:W-:-:S04]  /*2b10*/  FADD R18, -R13, R14 ;  /* 0x0000000e0d127221 */ /* 0x001fc80000000100 */
[----:B------:R-:W-:-:S04]  /*2b20*/  FFMA.SAT R15, R18, R15, 0.5 ;  /* 0x3f000000120f7423 */ /* 0x000fc8000000200f */
[----:B------:R-:W-:-:S04]  /*2b30*/  FFMA.RM R15, R15, R16, 12582913 ;  /* 0x4b4000010f0f7423 */ /* 0x000fc80000004010 */
[C---:B------:R-:W-:Y:S01]  /*2b40*/  FADD R19, R15.reuse, -12583039 ;  /* 0xcb40007f0f137421 */ /* 0x040fe20000000000 */
[----:B------:R-:W-:-:S03]  /*2b50*/  SHF.L.U32 R15, R15, 0x17, RZ ;  /* 0x000000170f0f7819 */ /* 0x000fc600000006ff */
[----:B------:R-:W-:-:S04]  /*2b60*/  FFMA R19, R18, 1.4426950216293334961, -R19 ;  /* 0x3fb8aa3b12137823 */ /* 0x000fc80000000813 */
[----:B------:R-:W-:-:S04]  /*2b70*/  FFMA R19, R18, 1.925963033500011079e-08, R19 ;  /* 0x32a5706012137823 */ /* 0x000fc80000000013 */
[----:B------:R-:W0:Y:S02]  /*2b80*/  MUFU.EX2 R16, R19 ;  /* 0x0000001300107308 */ /* 0x000e240000000800 */
[----:B0-----:R-:W-:-:S04]  /*2b90*/  FMUL R16, R15, R16 ;  /* 0x000000100f107220 */ /* 0x001fc80000400000 */
[----:B------:R-:W-:Y:S01]  /*2ba0*/  FADD R11, R11, R16 ;  /* 0x000000100b0b7221 */ /* 0x000fe20000000000 */
[----:B------:R0:W-:Y:S06]  /*2bb0*/  STS [R17+0x8], R16 ;  /* 0x0000081011007388 */ /* 0x0001ec0000000800 */
.L_x_34:
[----:B------:R-:W1:Y:S01]  /*2bc0*/  S2UR UR12, SR_CgaCtaId ;  /* 0x00000000000c79c3 */ /* 0x000e620000008800 */
[----:B------:R-:W-:Y:S01]  /*2bd0*/  UMOV UR9, 0x400 ;  /* 0x0000040000097882 */ /* 0x000fe20000000000 */
[----:B------:R-:W-:Y:S01]  /*2be0*/  IMAD.MOV.U32 R15, RZ, RZ, 0x3bbb989d ;  /* 0x3bbb989dff0f7424 */ /* 0x000fe200078e00ff */
[----:B------:R-:W-:Y:S01]  /*2bf0*/  MOV R18, 0x437c0000 ;  /* 0x437c000000127802 */ /* 0x000fe20000000f00 */
[----:B-1----:R-:W-:-:S06]  /*2c00*/  ULEA UR9, UR12, UR9, 0x18 ;  /* 0x000000090c097291 */ /* 0x002fcc000f8ec0ff */
[----:B------:R-:W-:Y:S01]  /*2c10*/  LEA R14, R10, UR9, 0x2 ;  /* 0x000000090a0e7c11 */ /* 0x000fe2000f8e10ff */
[----:B------:R-:W-:Y:S02]  /*2c20*/  UMOV UR9, 0x400 ;  /* 0x0000040000097882 */ /* 0x000fe40000000000 */
[----:B------:R-:W-:Y:S02]  /*2c30*/  ULEA UR9, UR12, UR9, 0x18 ;  /* 0x000000090c097291 */ /* 0x000fe4000f8ec0ff */
[----:B0-----:R-:W0:Y:S02]  /*2c40*/  LDS R16, [R14] ;  /* 0x000000000e107984 */ /* 0x001e240000000800 */
[----:B0-----:R-:W-:-:S04]  /*2c50*/  FADD R16, -R13, R16 ;  /* 0x000000100d107221 */ /* 0x001fc80000000100 */
[----:B------:R-:W-:-:S04]  /*2c60*/  FFMA.SAT R15, R16, R15, 0.5 ;  /* 0x3f000000100f7423 */ /* 0x000fc8000000200f */
[----:B------:R-:W-:Y:S02]  /*2c70*/  FFMA.RM R17, R15, R18, 12582913 ;  /* 0x4b4000010f117423 */ /* 0x000fe40000004012 */
[----:B------:R-:W0:Y:S02]  /*2c80*/  LDC R15, c[0x0][0x3ac] ;  /* 0x0000eb00ff0f7b82 */ /* 0x000e240000000800 */
[C---:B------:R-:W-:Y:S01]  /*2c90*/  FADD R19, R17.reuse, -12583039 ;  /* 0xcb40007f11137421 */ /* 0x040fe20000000000 */
[----:B------:R-:W-:-:S03]  /*2ca0*/  IMAD.SHL.U32 R18, R17, 0x800000, RZ ;  /* 0x0080000011127824 */ /* 0x000fc600078e00ff */
[----:B------:R-:W-:-:S04]  /*2cb0*/  FFMA R19, R16, 1.4426950216293334961, -R19 ;  /* 0x3fb8aa3b10137823 */ /* 0x000fc80000000813 */
[----:B------:R-:W-:Y:S01]  /*2cc0*/  FFMA R19, R16, 1.925963033500011079e-08, R19 ;  /* 0x32a5706010137823 */ /* 0x000fe20000000013 */
[----:B------:R-:W-:-:S05]  /*2cd0*/  LEA R16, R9, UR9, 0x2 ;  /* 0x0000000909107c11 */ /* 0x000fca000f8e10ff */
[----:B------:R-:W1:Y:S01]  /*2ce0*/  MUFU.EX2 R19, R19 ;  /* 0x0000001300137308 */ /* 0x000e620000000800 */
[----:B0-----:R-:W-:Y:S01]  /*2cf0*/  ISETP.GE.AND P1, PT, R15, 0x1, PT ;  /* 0x000000010f00780c */ /* 0x001fe20003f26270 */
[----:B-1----:R-:W-:-:S12]  /*2d00*/  FMUL R18, R18, R19 ;  /* 0x0000001312127220 */ /* 0x002fd80000400000 */
[----:B------:R-:W-:Y:S05]  /*2d10*/  @!P1 BRA `(.L_x_37) ;  /* 0x0000000400309947 */ /* 0x000fea0003800000 */
[----:B------:R-:W-:Y:S02]  /*2d20*/  IADD3 R17, PT, PT, R15, -0x1, RZ ;  /* 0xffffffff0f117810 */ /* 0x000fe40007ffe0ff */
[----:B------:R-:W-:Y:S02]  /*2d30*/  MOV R19, RZ ;  /* 0x000000ff00137202 */ /* 0x000fe40000000f00 */
[----:B------:R-:W-:Y:S01]  /*2d40*/  ISETP.GE.U32.AND P1, PT, R17, 0x7, PT ;  /* 0x000000071100780c */ /* 0x000fe20003f26070 */
[----:B------:R-:W-:-:S12]  /*2d50*/  IMAD R17, R9, 0x4, R16 ;  /* 0x0000000409117824 */ /* 0x000fd800078e0210 */
[----:B------:R-:W-:Y:S05]  /*2d60*/  @!P1 BRA `(.L_x_38) ;  /* 0x00000000007c9947 */ /* 0x000fea0003800000 */
[----:B------:R-:W-:-:S07]  /*2d70*/  IMAD.MOV.U32 R19, RZ, RZ, RZ ;  /* 0x000000ffff137224 */ /* 0x000fce00078e00ff */
.L_x_39:
[----:B--2---:R-:W-:Y:S02]  /*2d80*/  IMAD R20, R10, R15, R19 ;  /* 0x0000000f0a147224 */ /* 0x004fe400078e0213 */
[----:B------:R-:W-:-:S03]  /*2d90*/  VIADD R19, R19, 0x8 ;  /* 0x0000000813137836 */ /* 0x000fc60000000000 */
[----:B------:R-:W-:Y:S02]  /*2da0*/  LEA R20, R20, R17, 0x2 ;  /* 0x0000001114147211 */ /* 0x000fe400078e10ff */
[----:B------:R-:W-:-:S03]  /*2db0*/  ISETP.NE.AND P1, PT, R19, UR8, PT ;  /* 0x0000000813007c0c */ /* 0x000fc6000bf25270 */
[----:B------:R-:W0:Y:S04]  /*2dc0*/  LDS R25, [R20] ;  /* 0x0000000014197984 */ /* 0x000e280000000800 */
[----:B------:R-:W1:Y:S04]  /*2dd0*/  LDS R27, [R20+0x4] ;  /* 0x00000400141b7984 */ /* 0x000e680000000800 */
[----:B------:R-:W2:Y:S04]  /*2de0*/  LDS R23, [R20+0x8] ;  /* 0x0000080014177984 */ /* 0x000ea80000000800 */
[----:B------:R-:W3:Y:S04]  /*2df0*/  LDS R21, [R20+0xc] ;  /* 0x00000c0014157984 */ /* 0x000ee80000000800 */
[----:B------:R-:W4:Y:S04]  /*2e00*/  LDS R24, [R20+0x10] ;  /* 0x0000100014187984 */ /* 0x000f280000000800 */
[----:B------:R-:W5:Y:S01]  /*2e10*/  LDS R26, [R20+0x14] ;  /* 0x00001400141a7984 */ /* 0x000f620000000800 */
[----:B0-----:R-:W-:-:S03]  /*2e20*/  FMUL R29, R18, R25 ;  /* 0x00000019121d7220 */ /* 0x001fc60000400000 */
[----:B------:R-:W0:Y:S01]  /*2e30*/  LDS R25, [R20+0x1c] ;  /* 0x00001c0014197984 */ /* 0x000e220000000800 */
[----:B-1----:R-:W-:-:S03]  /*2e40*/  FMUL R22, R18, R27 ;  /* 0x0000001b12167220 */ /* 0x002fc60000400000 */
[----:B------:R-:W1:Y:S01]  /*2e50*/  LDS R27, [R20+0x18] ;  /* 0x00001800141b7984 */ /* 0x000e620000000800 */
[----:B--2---:R-:W-:-:S03]  /*2e60*/  FMUL R23, R18, R23 ;  /* 0x0000001712177220 */ /* 0x004fc60000400000 */
[----:B------:R5:W-:Y:S01]  /*2e70*/  STS [R20], R29 ;  /* 0x0000001d14007388 */ /* 0x000be20000000800 */
[----:B---3--:R-:W-:-:S03]  /*2e80*/  FMUL R21, R18, R21 ;  /* 0x0000001512157220 */ /* 0x008fc60000400000 */
[----:B------:R2:W-:Y:S01]  /*2e90*/  STS [R20+0x4], R22 ;  /* 0x0000041614007388 */ /* 0x0005e20000000800 */
[----:B----4-:R-:W-:-:S03]  /*2ea0*/  FMUL R24, R18, R24 ;  /* 0x0000001812187220 */ /* 0x010fc60000400000 */
[----:B------:R2:W-:Y:S01]  /*2eb0*/  STS [R20+0x8], R23 ;  /* 0x0000081714007388 */ /* 0x0005e20000000800 */
[----:B-----5:R-:W-:-:S03]  /*2ec0*/  FMUL R29, R18, R26 ;  /* 0x0000001a121d7220 */ /* 0x020fc60000400000 */
[----:B------:R2:W-:Y:S04]  /*2ed0*/  STS [R20+0xc], R21 ;  /* 0x00000c1514007388 */ /* 0x0005e80000000800 */
[----:B------:R2:W-:Y:S04]  /*2ee0*/  STS [R20+0x10], R24 ;  /* 0x0000101814007388 */ /* 0x0005e80000000800 */
[----:B------:R2:W-:Y:S01]  /*2ef0*/  STS [R20+0x14], R29 ;  /* 0x0000141d14007388 */ /* 0x0005e20000000800 */
[C---:B0-----:R-:W-:Y:S01]  /*2f00*/  FMUL R25, R18.reuse, R25 ;  /* 0x0000001912197220 */ /* 0x041fe20000400000 */
[----:B-1----:R-:W-:-:S04]  /*2f10*/  FMUL R27, R18, R27 ;  /* 0x0000001b121b7220 */ /* 0x002fc80000400000 */
[----:B------:R2:W-:Y:S04]  /*2f20*/  STS [R20+0x1c], R25 ;  /* 0x00001c1914007388 */ /* 0x0005e80000000800 */
[----:B------:R2:W-:Y:S01]  /*2f30*/  STS [R20+0x18], R27 ;  /* 0x0000181b14007388 */ /* 0x0005e20000000800 */
[----:B------:R-:W-:Y:S05]  /*2f40*/  @P1 BRA `(.L_x_39) ;  /* 0xfffffffc008c1947 */ /* 0x000fea000383ffff */
[----:B------:R-:W-:-:S07]  /*2f50*/  MOV R19, UR8 ;  /* 0x0000000800137c02 */ /* 0x000fce0008000f00 */
.L_x_38:
[----:B------:R-:W-:-:S09]  /*2f60*/  UISETP.NE.AND UP0, UPT, UR13, URZ, UPT ;  /* 0x000000ff0d00728c */ /* 0x000fd2000bf05270 */
[----:B------:R-:W-:Y:S05]  /*2f70*/  BRA.U !UP0, `(.L_x_37) ;  /* 0x0000000108987547 */ /* 0x000fea000b800000 */
[----:B------:R-:W-:Y:S02]  /*2f80*/  UIADD3 UR9, UPT, UPT, UR13, -0x1, URZ ;  /* 0xffffffff0d097890 */ /* 0x000fe4000fffe0ff */
[----:B------:R-:W-:Y:S02]  /*2f90*/  UISETP.NE.AND UP1, UPT, UR16, URZ, UPT ;  /* 0x000000ff1000728c */ /* 0x000fe4000bf25270 */
[----:B------:R-:W-:-:S09]  /*2fa0*/  UISETP.GE.U32.AND UP0, UPT, UR9, 0x3, UPT ;  /* 0x000000030900788c */ /* 0x000fd2000bf06070 */
[----:B------:R-:W-:Y:S05]  /*2fb0*/  BRA.U !UP0, `(.L_x_40) ;  /* 0x00000001083c7547 */ /* 0x000fea000b800000 */
[----:B--2---:R-:W-:Y:S01]  /*2fc0*/  IMAD R20, R10, R15, R19 ;  /* 0x0000000f0a147224 */ /* 0x004fe200078e0213 */
[----:B------:R-:W-:-:S03]  /*2fd0*/  IADD3 R19, PT, PT, R19, 0x4, RZ ;  /* 0x0000000413137810 */ /* 0x000fc60007ffe0ff */
[----:B------:R-:W-:-:S05]  /*2fe0*/  IMAD R20, R20, 0x4, R17 ;  /* 0x0000000414147824 */ /* 0x000fca00078e0211 */
[----:B------:R-:W0:Y:S04]  /*2ff0*/  LDS R21, [R20] ;  /* 0x0000000014157984 */ /* 0x000e280000000800 */
[----:B------:R-:W1:Y:S04]  /*3000*/  LDS R23, [R20+0x4] ;  /* 0x0000040014177984 */ /* 0x000e680000000800 */
[----:B------:R-:W2:Y:S04]  /*3010*/  LDS R25, [R20+0x8] ;  /* 0x0000080014197984 */ /* 0x000ea80000000800 */
[----:B------:R-:W3:Y:S01]  /*3020*/  LDS R27, [R20+0xc] ;  /* 0x00000c00141b7984 */ /* 0x000ee20000000800 */
[C---:B0-----:R-:W-:Y:S01]  /*3030*/  FMUL R21, R18.reuse, R21 ;  /* 0x0000001512157220 */ /* 0x041fe20000400000 */
[----:B-1----:R-:W-:-:S04]  /*3040*/  FMUL R23, R18, R23 ;  /* 0x0000001712177220 */ /* 0x002fc80000400000 */
[----:B------:R0:W-:Y:S01]  /*3050*/  STS [R20], R21 ;  /* 0x0000001514007388 */ /* 0x0001e20000000800 */
[----:B--2---:R-:W-:-:S03]  /*3060*/  FMUL R25, R18, R25 ;  /* 0x0000001912197220 */ /* 0x004fc60000400000 */
[----:B------:R0:W-:Y:S01]  /*3070*/  STS [R20+0x4], R23 ;  /* 0x0000041714007388 */ /* 0x0001e20000000800 */
[----:B---3--:R-:W-:-:S03]  /*3080*/  FMUL R27, R18, R27 ;  /* 0x0000001b121b7220 */ /* 0x008fc60000400000 */
[----:B------:R0:W-:Y:S04]  /*3090*/  STS [R20+0x8], R25 ;  /* 0x0000081914007388 */ /* 0x0001e80000000800 */
[----:B------:R0:W-:Y:S02]  /*30a0*/  STS [R20+0xc], R27 ;  /* 0x00000c1b14007388 */ /* 0x0001e40000000800 */
.L_x_40:
[----:B------:R-:W-:Y:S05]  /*30b0*/  BRA.U !UP1, `(.L_x_37) ;  /* 0x0000000109487547 */ /* 0x000fea000b800000 */
[----:B------:R-:W-:Y:S01]  /*30c0*/  UISETP.NE.AND UP0, UPT, UR16, 0x1, UPT ;  /* 0x000000011000788c */ /* 0x000fe2000bf05270 */
[----:B0-2---:R-:W-:-:S04]  /*30d0*/  LOP3.LUT R20, R15, 0x1, RZ, 0xc0, !PT ;  /* 0x000000010f147812 */ /* 0x005fc800078ec0ff */
[----:B------:R-:W-:-:S04]  /*30e0*/  ISETP.NE.U32.AND P1, PT, R20, 0x1, PT ;  /* 0x000000011400780c */ /* 0x000fc80003f25070 */
[----:B------:R-:W-:Y:S09]  /*30f0*/  BRA.U !UP0, `(.L_x_41) ;  /* 0x0000000108247547 */ /* 0x000ff2000b800000 */
[----:B------:R-:W-:Y:S01]  /*3100*/  IMAD R20, R10, R15, R19 ;  /* 0x0000000f0a147224 */ /* 0x000fe200078e0213 */
[----:B------:R-:W-:-:S03]  /*3110*/  IADD3 R19, PT, PT, R19, 0x2, RZ ;  /* 0x0000000213137810 */ /* 0x000fc60007ffe0ff */
[----:B------:R-:W-:-:S05]  /*3120*/  IMAD R20, R20, 0x4, R17 ;  /* 0x0000000414147824 */ /* 0x000fca00078e0211 */
[----:B------:R-:W0:Y:S04]  /*3130*/  LDS R21, [R20] ;  /* 0x0000000014157984 */ /* 0x000e280000000800 */
[----:B------:R-:W1:Y:S01]  /*3140*/  LDS R23, [R20+0x4] ;  /* 0x0000040014177984 */ /* 0x000e620000000800 */
[C---:B0-----:R-:W-:Y:S01]  /*3150*/  FMUL R21, R18.reuse, R21 ;  /* 0x0000001512157220 */ /* 0x041fe20000400000 */
[----:B-1----:R-:W-:-:S04]  /*3160*/  FMUL R23, R18, R23 ;  /* 0x0000001712177220 */ /* 0x002fc80000400000 */
[----:B------:R0:W-:Y:S04]  /*3170*/  STS [R20], R21 ;  /* 0x0000001514007388 */ /* 0x0001e80000000800 */
[----:B------:R0:W-:Y:S02]  /*3180*/  STS [R20+0x4], R23 ;  /* 0x0000041714007388 */ /* 0x0001e40000000800 */
.L_x_41:
[----:B0-----:R-:W-:-:S04]  /*3190*/  @!P1 IMAD R20, R10, R15, R19 ;  /* 0x0000000f0a149224 */ /* 0x001fc800078e0213 */
[----:B------:R-:W-:-:S05]  /*31a0*/  @!P1 IMAD R20, R20, 0x4, R17 ;  /* 0x0000000414149824 */ /* 0x000fca00078e0211 */
[----:B------:R-:W0:Y:S02]  /*31b0*/  @!P1 LDS R15, [R20] ;  /* 0x00000000140f9984 */ /* 0x000e240000000800 */
[----:B0-----:R-:W-:-:S05]  /*31c0*/  @!P1 FMUL R15, R18, R15 ;  /* 0x0000000f120f9220 */ /* 0x001fca0000400000 */
[----:B------:R1:W-:Y:S02]  /*31d0*/  @!P1 STS [R20], R15 ;  /* 0x0000000f14009388 */ /* 0x0003e40000000800 */
.L_x_37:
[C---:B------:R-:W-:Y:S01]  /*31e0*/  LEA R16, R10.reuse, R16, 0x2 ;  /* 0x000000100a107211 */ /* 0x040fe200078e10ff */
[----:B------:R-:W-:-:S04]  /*31f0*/  VIADD R10, R10, UR10 ;  /* 0x0000000a0a0a7c36 */ /* 0x000fc80008000000 */
[----:B-1----:R-:W1:Y:S02]  /*3200*/  LDS R15, [R16] ;  /* 0x00000000100f7984 */ /* 0x002e640000000800 */
[----:B-1----:R-:W-:Y:S01]  /*3210*/  FFMA R15, R18, R15, R11 ;  /* 0x0000000f120f7223 */ /* 0x002fe2000000000b */
[----:B------:R-:W-:-:S04]  /*3220*/  VIADDMNMX R11, R9, UR5, R12, PT ;  /* 0x00000005090b7c46 */ /* 0x000fc8000b80010c */
[----:B------:R1:W-:Y:S01]  /*3230*/  STS [R16], R15 ;  /* 0x0000000f10007388 */ /* 0x0003e20000000800 */
[----:B------:R-:W-:-:S03]  /*3240*/  IADD3 R11, PT, PT, R11, -UR5, RZ ;  /* 0x800000050b0b7c10 */ /* 0x000fc6000fffe0ff */
[----:B------:R1:W-:Y:S01]  /*3250*/  STS [R14], R13 ;  /* 0x0000000d0e007388 */ /* 0x0003e20000000800 */
[----:B------:R-:W-:-:S13]  /*3260*/  ISETP.GE.AND P1, PT, R10, R11, PT ;  /* 0x0000000b0a00720c */ /* 0x000fda0003f26270 */
[----:B-1----:R-:W-:Y:S05]  /*3270*/  @!P1 BRA `(.L_x_42) ;  /* 0xffffffe800f49947 */ /* 0x002fea000383ffff */
.L_x_28:
[----:B------:R-:W-:Y:S05]  /*3280*/  BSYNC.RECONVERGENT B0 ;  /* 0x0000000000007941 */ /* 0x000fea0003800200 */
.L_x_27:
[----:B------:R-:W1:Y:S01]  /*3290*/  LDCU UR9, c[0x0][0x3ac] ;  /* 0x00007580ff0977ac */ /* 0x000e620008000800 */
[----:B------:R-:W-:Y:S01]  /*32a0*/  VIADDMNMX R12, R9, UR5, R12, PT ;  /* 0x00000005090c7c46 */ /* 0x000fe2000b80010c */
[----:B------:R-:W-:Y:S04]  /*32b0*/  BSSY.RECONVERGENT B0, `(.L_x_43) ;  /* 0x00000b5000007945 */ /* 0x000fe80003800200 */
[----:B------:R-:W-:-:S04]  /*32c0*/  VIADD R12, R12, -UR5 ;  /* 0x800000050c0c7c36 */ /* 0x000fc80008000000 */
[----:B-1----:R-:W-:Y:S01]  /*32d0*/  IMAD R11, R12, UR9, RZ ;  /* 0x000000090c0b7c24 */ /* 0x002fe2000f8e02ff */
[----:B------:R-:W-:Y:S04]  /*32e0*/  BAR.SYNC.DEFER_BLOCKING 0x0 ;  /* 0x0000000000007b1d */ /* 0x000fe80000010000 */
[----:B------:R-:W-:-:S13]  /*32f0*/  ISETP.GE.AND P1, PT, R8, R11, PT ;  /* 0x0000000b0800720c */ /* 0x000fda0003f26270 */
[----:B------:R-:W-:Y:S05]  /*3300*/  @P1 BRA `(.L_x_44) ;  /* 0x0000000800bc1947 */ /* 0x000fea0003800000 */
[----:B------:R-:W1:Y:S01]  /*3310*/  LDCU.U16 UR9, c[0x0][0x3b4] ;  /* 0x00007680ff0977ac */ /* 0x000e620008000400 */
[----:B------:R-:W3:Y:S01]  /*3320*/  LDC R12, c[0x0][0x3a8] ;  /* 0x0000ea00ff0c7b82 */ /* 0x000ee20000000800 */
[----:B------:R-:W-:Y:S01]  /*3330*/  PRMT R11, R4, 0x9910, RZ ;  /* 0x00009910040b7816 */ /* 0x000fe200000000ff */
[----:B------:R-:W4:Y:S06]  /*3340*/  LDCU UR12, c[0x0][0x3b4] ;  /* 0x00007680ff0c77ac */ /* 0x000f2c0008000800 */
[----:B------:R-:W5:Y:S01]  /*3350*/  LDC R10, c[0x0][0x3b4] ;  /* 0x0000ed00ff0a7b82 */ /* 0x000f620000000800 */
[----:B-1----:R-:W-:-:S02]  /*3360*/  UPRMT UR9, UR9, 0x9910, URZ ;  /* 0x0000991009097896 */ /* 0x002fc400080000ff */
[----:B----4-:R-:W-:-:S04]  /*3370*/  UIMAD UR12, UR11, UR12, UR12 ;  /* 0x0000000c0b0c72a4 */ /* 0x010fc8000f8e020c */
[----:B------:R-:W-:Y:S02]  /*3380*/  IMAD R11, R11, UR9, RZ ;  /* 0x000000090b0b7c24 */ /* 0x000fe4000f8e02ff */
[----:B---3--:R-:W-:-:S03]  /*3390*/  VIMNMX R12, PT, PT, R12, UR12, PT ;  /* 0x0000000c0c0c7c48 */ /* 0x008fc6000bfe0100 */
[----:B------:R-:W-:Y:S02]  /*33a0*/  IADD3 R11, PT, PT, RZ, -R11, RZ ;  /* 0x8000000bff0b7210 */ /* 0x000fe40007ffe0ff */
[----:B-----5:R-:W-:Y:S02]  /*33b0*/  IMAD R10, R10, UR11, -R12 ;  /* 0x0000000b0a0a7c24 */ /* 0x020fe4000f8e0a0c */
[----:B------:R-:W-:-:S03]  /*33c0*/  PRMT R11, R11, 0x7710, RZ ;  /* 0x000077100b0b7816 */ /* 0x000fc600000000ff */
[----:B------:R-:W-:Y:S02]  /*33d0*/  ISETP.GT.U32.AND P1, PT, R10, -0x8, PT ;  /* 0xfffffff80a00780c */ /* 0x000fe40003f24070 */
[----:B------:R-:W-:Y:S01]  /*33e0*/  IMAD.IADD R11, R12, 0x1, R11 ;  /* 0x000000010c0b7824 */ /* 0x000fe200078e020b */
[----:B------:R-:W-:-:S04]  /*33f0*/  MOV R10, R8 ;  /* 0x00000008000a7202 */ /* 0x000fc80000000f00 */
[----:B------:R-:W-:-:S13]  /*3400*/  LOP3.LUT P2, RZ, R11, 0x3, RZ, 0xc0, !PT ;  /* 0x000000030bff7812 */ /* 0x000fda000784c0ff */
.L_x_49:
[----:B------:R-:W1:Y:S01]  /*3410*/  LDC R11, c[0x0][0x3ac] ;  /* 0x0000eb00ff0b7b82 */ /* 0x000e620000000800 */
[----:B------:R-:W-:Y:S02]  /*3420*/  IABS R17, R10 ;  /* 0x0000000a00117213 */ /* 0x000fe40000000000 */
[----:B-1----:R-:W-:-:S04]  /*3430*/  IABS R16, R11 ;  /* 0x0000000b00107213 */ /* 0x002fc80000000000 */
[----:B------:R-:W1:Y:S08]  /*3440*/  I2F.RP R14, R16 ;  /* 0x00000010000e7306 */ /* 0x000e700000209400 */
[----:B-1----:R-:W1:Y:S02]  /*3450*/  MUFU.RCP R14, R14 ;  /* 0x0000000e000e7308 */ /* 0x002e640000001000 */
[----:B-1----:R-:W-:-:S06]  /*3460*/  VIADD R12, R14, 0xffffffe ;  /* 0x0ffffffe0e0c7836 */ /* 0x002fcc0000000000 */
[----:B------:R1:W3:Y:S02]  /*3470*/  F2I.FTZ.U32.TRUNC.NTZ R13, R12 ;  /* 0x0000000c000d7305 */ /* 0x0002e4000021f000 */
[----:B-1----:R-:W-:Y:S01]  /*3480*/  IMAD.MOV.U32 R12, RZ, RZ, RZ ;  /* 0x000000ffff0c7224 */ /* 0x002fe200078e00ff */
[----:B---3--:R-:W-:-:S05]  /*3490*/  IADD3 R15, PT, PT, RZ, -R13, RZ ;  /* 0x8000000dff0f7210 */ /* 0x008fca0007ffe0ff */
[----:B------:R-:W-:-:S04]  /*34a0*/  IMAD R15, R15, R16, RZ ;  /* 0x000000100f0f7224 */ /* 0x000fc800078e02ff */
[----:B------:R-:W-:Y:S01]  /*34b0*/  IMAD.HI.U32 R13, R13, R15, R12 ;  /* 0x0000000f0d0d7227 */ /* 0x000fe200078e000c */
[----:B------:R-:W-:Y:S02]  /*34c0*/  MOV R15, R17 ;  /* 0x00000011000f7202 */ /* 0x000fe40000000f00 */
[----:B------:R-:W-:-:S03]  /*34d0*/  LOP3.LUT R12, R10, R11, RZ, 0x3c, !PT ;  /* 0x0000000b0a0c7212 */ /* 0x000fc600078e3cff */
[----:B------:R-:W-:Y:S01]  /*34e0*/  IMAD.HI.U32 R18, R13, R15, RZ ;  /* 0x0000000f0d127227 */ /* 0x000fe200078e00ff */
[----:B------:R-:W-:-:S03]  /*34f0*/  ISETP.GE.AND P4, PT, R12, RZ, PT ;  /* 0x000000ff0c00720c */ /* 0x000fc60003f86270 */
[----:B------:R-:W-:-:S04]  /*3500*/  IMAD.MOV R13, RZ, RZ, -R18 ;  /* 0x000000ffff0d7224 */ /* 0x000fc800078e0a12 */
[----:B------:R-:W-:-:S05]  /*3510*/  IMAD R13, R16, R13, R15 ;  /* 0x0000000d100d7224 */ /* 0x000fca00078e020f */
[----:B------:R-:W-:-:S13]  /*3520*/  ISETP.GT.U32.AND P5, PT, R16, R13, PT ;  /* 0x0000000d1000720c */ /* 0x000fda0003fa4070 */
[-C--:B------:R-:W-:Y:S01]  /*3530*/  @!P5 IADD3 R13, PT, PT, R13, -R16.reuse, RZ ;  /* 0x800000100d0dd210 */ /* 0x080fe20007ffe0ff */
[----:B------:R-:W-:Y:S01]  /*3540*/  @!P5 VIADD R18, R18, 0x1 ;  /* 0x000000011212d836 */ /* 0x000fe20000000000 */
[----:B------:R-:W-:Y:S02]  /*3550*/  ISETP.NE.AND P5, PT, R11, RZ, PT ;  /* 0x000000ff0b00720c */ /* 0x000fe40003fa5270 */
[----:B------:R-:W-:Y:S01]  /*3560*/  ISETP.GE.U32.AND P3, PT, R13, R16, PT ;  /* 0x000000100d00720c */ /* 0x000fe20003f66070 */
[----:B------:R-:W-:-:S12]  /*3570*/  HFMA2 R16, -RZ, RZ, 0, 0 ;  /* 0x00000000ff107431 */ /* 0x000fd800000001ff */
[----:B------:R-:W-:Y:S02]  /*3580*/  @P3 IADD3 R18, PT, PT, R18, 0x1, RZ ;  /* 0x0000000112123810 */ /* 0x000fe40007ffe0ff */
[----:B------:R-:W-:-:S03]  /*3590*/  ISETP.GE.AND P3, PT, R5, 0x1, PT ;  /* 0x000000010500780c */ /* 0x000fc60003f66270 */
[----:B------:R-:W-:Y:S01]  /*35a0*/  @!P4 IMAD.MOV R18, RZ, RZ, -R18 ;  /* 0x000000ffff12c224 */ /* 0x000fe200078e0a12 */
[----:B------:R-:W-:-:S09]  /*35b0*/  @!P5 LOP3.LUT R18, RZ, R11, RZ, 0x33, !PT ;  /* 0x0000000bff12d212 */ /* 0x000fd200078e33ff */
[----:B------:R-:W-:Y:S05]  /*35c0*/  @!P3 BRA `(.L_x_45) ;  /* 0x0000000400b8b947 */ /* 0x000fea0003800000 */
[----:B------:R-:W-:Y:S01]  /*35d0*/  CS2R R16, SRZ ;  /* 0x0000000000107805 */ /* 0x000fe2000001ff00 */
[----:B------:R-:W-:Y:S06]  /*35e0*/  @P1 BRA `(.L_x_46) ;  /* 0x0000000000bc1947 */ /* 0x000fec0003800000 */
[----:B--2---:R-:W1:Y:S01]  /*35f0*/  LDC R22, c[0x0][0x3b4] ;  /* 0x0000ed00ff167b82 */ /* 0x004e620000000800 */
[----:B------:R-:W-:Y:S01]  /*3600*/  IMAD.MOV.U32 R16, RZ, RZ, RZ ;  /* 0x000000ffff107224 */ /* 0x000fe200078e00ff */
[----:B------:R-:W-:-:S06]  /*3610*/  MOV R19, RZ ;  /* 0x000000ff00137202 */ /* 0x000fcc0000000f00 */
[----:B------:R-:W2:Y:S02]  /*3620*/  LDC.64 R12, c[0x0][0x390] ;  /* 0x0000e400ff0c7b82 */ /* 0x000ea40000000a00 */
.L_x_47:
[----:B------:R-:W-:Y:S02]  /*3630*/  IMAD.MOV R15, RZ, RZ, -R18 ;  /* 0x000000ffff0f7224 */ /* 0x000fe400078e0a12 */
[----:B-1----:R-:W-:Y:S02]  /*3640*/  IMAD R14, R22, UR11, R19 ;  /* 0x0000000b160e7c24 */ /* 0x002fe4000f8e0213 */
[----:B------:R-:W-:-:S04]  /*3650*/  IMAD R15, R11, R15, R10 ;  /* 0x0000000f0b0f7224 */ /* 0x000fc800078e020a */
[----:B------:R-:W-:-:S04]  /*3660*/  IMAD R15, R14, R11, R15 ;  /* 0x0000000b0e0f7224 */ /* 0x000fc800078e020f */
[----:B--2---:R-:W-:-:S05]  /*3670*/  IMAD.WIDE R14, R15, 0x4, R12 ;  /* 0x000000040f0e7825 */ /* 0x004fca00078e020c */
[----:B------:R1:W2:Y:S02]  /*3680*/  LDG.E.CONSTANT R17, desc[UR14][R14.64] ;  /* 0x0000000e0e117981 */ /* 0x0002a4000c1e9900 */
[----:B-1----:R-:W-:-:S05]  /*3690*/  IMAD.WIDE R14, R11, 0x4, R14 ;  /* 0x000000040b0e7825 */ /* 0x002fca00078e020e */
[----:B0-----:R-:W3:Y:S01]  /*36a0*/  LDG.E.CONSTANT R25, desc[UR14][R14.64] ;  /* 0x0000000e0e197981 */ /* 0x001ee2000c1e9900 */
[----:B------:R-:W-:-:S05]  /*36b0*/  IMAD.WIDE R20, R11, 0x4, R14 ;  /* 0x000000040b147825 */ /* 0x000fca00078e020e */
[----:B------:R0:W4:Y:S01]  /*36c0*/  LDG.E.CONSTANT R23, desc[UR14][R20.64] ;  /* 0x0000000e14177981 */ /* 0x000122000c1e9900 */
[----:B------:R-:W-:-:S05]  /*36d0*/  IMAD R24, R18, R22, R19 ;  /* 0x0000001612187224 */ /* 0x000fca00078e0213 */
[----:B------:R-:W-:Y:S01]  /*36e0*/  LEA R24, R24, UR7, 0x2 ;  /* 0x0000000718187c11 */ /* 0x000fe2000f8e10ff */
[----:B0-----:R-:W-:-:S04]  /*36f0*/  IMAD.WIDE R20, R11, 0x4, R20 ;  /* 0x000000040b147825 */ /* 0x001fc800078e0214 */
[----:B------:R-:W2:Y:S04]  /*3700*/  LDS R29, [R24] ;  /* 0x00000000181d7984 */ /* 0x000ea80000000800 */
[----:B------:R-:W3:Y:S04]  /*3710*/  LDS R26, [R24+0x4] ;  /* 0x00000400181a7984 */ /* 0x000ee80000000800 */
[----:B------:R0:W5:Y:S01]  /*3720*/  LDG.E.CONSTANT R27, desc[UR14][R20.64] ;  /* 0x0000000e141b7981 */ /* 0x000162000c1e9900 */
[----:B------:R-:W-:-:S03]  /*3730*/  IMAD.WIDE R14, R11, 0x4, R20 ;  /* 0x000000040b0e7825 */ /* 0x000fc600078e0214 */
[----:B0-----:R-:W4:Y:S04]  /*3740*/  LDS R21, [R24+0x8] ;  /* 0x0000080018157984 */ /* 0x001f280000000800 */
[----:B------:R-:W-:Y:S01]  /*3750*/  LDS R20, [R24+0x10] ;  /* 0x0000100018147984 */ /* 0x000fe20000000800 */
[----:B--2---:R-:W-:Y:S01]  /*3760*/  FFMA R29, R29, R17, R16 ;  /* 0x000000111d1d7223 */ /* 0x004fe20000000010 */
[C---:B------:R-:W-:Y:S02]  /*3770*/  IMAD.WIDE R16, R11.reuse, 0x4, R14 ;  /* 0x000000040b107825 */ /* 0x040fe400078e020e */
[----:B------:R0:W2:Y:S04]  /*3780*/  LDG.E.CONSTANT R14, desc[UR14][R14.64] ;  /* 0x0000000e0e0e7981 */ /* 0x0000a8000c1e9900 */
[----:B0-----:R-:W-:Y:S01]  /*3790*/  LDS R15, [R24+0x18] ;  /* 0x00001800180f7984 */ /* 0x001fe20000000800 */
[----:B---3--:R-:W-:Y:S01]  /*37a0*/  FFMA R26, R26, R25, R29 ;  /* 0x000000191a1a7223 */ /* 0x008fe2000000001d */
[----:B------:R-:W-:-:S02]  /*37b0*/  IMAD.WIDE R28, R11, 0x4, R16 ;  /* 0x000000040b1c7825 */ /* 0x000fc400078e0210 */
[----:B------:R0:W3:Y:S04]  /*37c0*/  LDG.E.CONSTANT R16, desc[UR14][R16.64] ;  /* 0x0000000e10107981 */ /* 0x0000e8000c1e9900 */
[----:B------:R1:W3:Y:S01]  /*37d0*/  LDG.E.CONSTANT R25, desc[UR14][R28.64] ;  /* 0x0000000e1c197981 */ /* 0x0002e2000c1e9900 */
[----:B----4-:R-:W-:-:S03]  /*37e0*/  FFMA R26, R21, R23, R26 ;  /* 0x00000017151a7223 */ /* 0x010fc6000000001a */
[----:B------:R-:W5:Y:S04]  /*37f0*/  LDS R21, [R24+0xc] ;  /* 0x00000c0018157984 */ /* 0x000f680000000800 */
[----:B0-----:R-:W-:Y:S01]  /*3800*/  LDS R17, [R24+0x1c] ;  /* 0x00001c0018117984 */ /* 0x001fe20000000800 */
[----:B-1----:R-:W-:-:S06]  /*3810*/  IMAD.WIDE R28, R11, 0x4, R28 ;  /* 0x000000040b1c7825 */ /* 0x002fcc00078e021c */
[----:B------:R-:W4:Y:S01]  /*3820*/  LDG.E.CONSTANT R28, desc[UR14][R28.64] ;  /* 0x0000000e1c1c7981 */ /* 0x000f22000c1e9900 */
[----:B-----5:R-:W-:-:S03]  /*3830*/  FFMA R21, R21, R27, R26 ;  /* 0x0000001b15157223 */ /* 0x020fc6000000001a */
[----:B------:R-:W3:Y:S01]  /*3840*/  LDS R26, [R24+0x14] ;  /* 0x00001400181a7984 */ /* 0x000ee20000000800 */
[----:B------:R-:W-:Y:S01]  /*3850*/  IADD3 R19, PT, PT, R19, 0x8, RZ ;  /* 0x0000000813137810 */ /* 0x000fe20007ffe0ff */
[----:B--2---:R-:W-:Y:S01]  /*3860*/  FFMA R21, R20, R14, R21 ;  /* 0x0000000e14157223 */ /* 0x004fe20000000015 */
[----:B------:R-:W-:-:S04]  /*3870*/  LOP3.LUT R14, R5, 0xfffffff8, RZ, 0xc0, !PT ;  /* 0xfffffff8050e7812 */ /* 0x000fc800078ec0ff */
[----:B------:R-:W-:Y:S01]  /*3880*/  ISETP.NE.AND P3, PT, R19, R14, PT ;  /* 0x0000000e1300720c */ /* 0x000fe20003f65270 */
[----:B---3--:R-:W-:-:S04]  /*3890*/  FFMA R16, R26, R16, R21 ;  /* 0x000000101a107223 */ /* 0x008fc80000000015 */
[----:B------:R-:W-:-:S04]  /*38a0*/  FFMA R15, R15, R25, R16 ;  /* 0x000000190f0f7223 */ /* 0x000fc80000000010 */
[----:B----4-:R-:W-:-:S04]  /*38b0*/  FFMA R16, R17, R28, R15 ;  /* 0x0000001c11107223 */ /* 0x010fc8000000000f */
[----:B------:R-:W-:Y:S05]  /*38c0*/  @P3 BRA `(.L_x_47) ;  /* 0xfffffffc00583947 */ /* 0x000fea000383ffff */
[----:B------:R-:W-:-:S07]  /*38d0*/  IMAD.MOV.U32 R17, RZ, RZ, R14 ;  /* 0x000000ffff117224 */ /* 0x000fce00078e000e */
.L_x_46:
[----:B------:R-:W-:-:S13]  /*38e0*/  LOP3.LUT P3, RZ, R5, 0x7, RZ, 0xc0, !PT ;  /* 0x0000000705ff7812 */ /* 0x000fda000786c0ff */
[----:B------:R-:W-:Y:S05]  /*38f0*/  @!P3 BRA `(.L_x_45) ;  /* 0x0000000000ecb947 */ /* 0x000fea0003800000 */
[----:B------:R-:W-:-:S13]  /*3900*/  ISETP.GE.U32.AND P3, PT, R7, 0x3, PT ;  /* 0x000000030700780c */ /* 0x000fda0003f66070 */
[----:B------:R-:W-:Y:S05]  /*3910*/  @!P3 BRA `(.L_x_48) ;  /* 0x000000000064b947 */ /* 0x000fea0003800000 */
[----:B--2---:R-:W1:Y:S01]  /*3920*/  LDC R24, c[0x0][0x3b4] ;  /* 0x0000ed00ff187b82 */ /* 0x004e620000000800 */
[----:B------:R-:W-:-:S05]  /*3930*/  IADD3 R12, PT, PT, -R18, RZ, RZ ;  /* 0x000000ff120c7210 */ /* 0x000fca0007ffe1ff */
[----:B------:R-:W-:Y:S02]  /*3940*/  IMAD R13, R11, R12, R10 ;  /* 0x0000000c0b0d7224 */ /* 0x000fe400078e020a */
[----:B0-----:R-:W0:Y:S01]  /*3950*/  LDC.64 R22, c[0x0][0x390] ;  /* 0x0000e400ff167b82 */ /* 0x001e220000000a00 */
[----:B-1----:R-:W-:-:S04]  /*3960*/  IMAD R12, R24, UR11, R17 ;  /* 0x0000000b180c7c24 */ /* 0x002fc8000f8e0211 */
[----:B------:R-:W-:-:S04]  /*3970*/  IMAD R13, R12, R11, R13 ;  /* 0x0000000b0c0d7224 */ /* 0x000fc800078e020d */
[----:B0-----:R-:W-:-:S04]  /*3980*/  IMAD.WIDE R22, R13, 0x4, R22 ;  /* 0x000000040d167825 */ /* 0x001fc800078e0216 */
[C---:B------:R-:W-:Y:S02]  /*3990*/  IMAD.WIDE R20, R11.reuse, 0x4, R22 ;  /* 0x000000040b147825 */ /* 0x040fe400078e0216 */
[----:B------:R0:W2:Y:S02]  /*39a0*/  LDG.E.CONSTANT R23, desc[UR14][R22.64] ;  /* 0x0000000e16177981 */ /* 0x0000a4000c1e9900 */
[C---:B------:R-:W-:Y:S02]  /*39b0*/  IMAD.WIDE R14, R11.reuse, 0x4, R20 ;  /* 0x000000040b0e7825 */ /* 0x040fe400078e0214 */
[----:B------:R-:W3:Y:S02]  /*39c0*/  LDG.E.CONSTANT R20, desc[UR14][R20.64] ;  /* 0x0000000e14147981 */ /* 0x000ee4000c1e9900 */
[----:B------:R-:W-:Y:S02]  /*39d0*/  IMAD.WIDE R12, R11, 0x4, R14 ;  /* 0x000000040b0c7825 */ /* 0x000fe400078e020e */
[----:B------:R-:W4:Y:S04]  /*39e0*/  LDG.E.CONSTANT R14, desc[UR14][R14.64] ;  /* 0x0000000e0e0e7981 */ /* 0x000f28000c1e9900 */
[----:B------:R-:W5:Y:S01]  /*39f0*/  LDG.E.CONSTANT R12, desc[UR14][R12.64] ;  /* 0x0000000e0c0c7981 */ /* 0x000f62000c1e9900 */
[----:B------:R-:W-:-:S02]  /*3a00*/  IMAD R24, R18, R24, R17 ;  /* 0x0000001812187224 */ /* 0x000fc400078e0211 */
[----:B------:R-:W-:-:S03]  /*3a10*/  VIADD R17, R17, 0x4 ;  /* 0x0000000411117836 */ /* 0x000fc60000000000 */
[----:B------:R-:W-:-:S05]  /*3a20*/  LEA R24, R24, UR7, 0x2 ;  /* 0x0000000718187c11 */ /* 0x000fca000f8e10ff */
[----:B------:R-:W2:Y:S04]  /*3a30*/  LDS R19, [R24] ;  /* 0x0000000018137984 */ /* 0x000ea80000000800 */
[----:B------:R-:W3:Y:S04]  /*3a40*/  LDS R26, [R24+0x4] ;  /* 0x00000400181a7984 */ /* 0x000ee80000000800 */
[----:B------:R-:W4:Y:S04]  /*3a50*/  LDS R28, [R24+0x8] ;  /* 0x00000800181c7984 */ /* 0x000f280000000800 */
[----:B0-----:R-:W5:Y:S01]  /*3a60*/  LDS R22, [R24+0xc] ;  /* 0x00000c0018167984 */ /* 0x001f620000000800 */
[----:B--2---:R-:W-:-:S04]  /*3a70*/  FFMA R19, R19, R23, R16 ;  /* 0x0000001713137223 */ /* 0x004fc80000000010 */
[----:B---3--:R-:W-:-:S04]  /*3a80*/  FFMA R19, R26, R20, R19 ;  /* 0x000000141a137223 */ /* 0x008fc80000000013 */
[----:B----4-:R-:W-:-:S04]  /*3a90*/  FFMA R19, R28, R14, R19 ;  /* 0x0000000e1c137223 */ /* 0x010fc80000000013 */
[----:B-----5:R-:W-:-:S07]  /*3aa0*/  FFMA R16, R22, R12, R19 ;  /* 0x0000000c16107223 */ /* 0x020fce0000000013 */
.L_x_48:
[----:B------:R-:W-:Y:S05]  /*3ab0*/  @!P2 BRA `(.L_x_45) ;  /* 0x00000000007ca947 */ /* 0x000fea0003800000 */
[----:B------:R-:W-:Y:S02]  /*3ac0*/  LOP3.LUT R12, R6, 0x3, RZ, 0xc0, !PT ;  /* 0x00000003060c7812 */ /* 0x000fe400078ec0ff */
[----:B------:R-:W-:Y:S02]  /*3ad0*/  IADD3 R15, PT, PT, -R18, RZ, RZ ;  /* 0x000000ff120f7210 */ /* 0x000fe40007ffe1ff */
[----:B------:R-:W-:Y:S02]  /*3ae0*/  ISETP.NE.AND P3, PT, R12, 0x1, PT ;  /* 0x000000010c00780c */ /* 0x000fe40003f65270 */
[----:B------:R-:W-:Y:S01]  /*3af0*/  LOP3.LUT R12, R6, 0x1, RZ, 0xc0, !PT ;  /* 0x00000001060c7812 */ /* 0x000fe200078ec0ff */
[----:B0-2---:R-:W-:-:S03]  /*3b00*/  IMAD R23, R11, R15, R10 ;  /* 0x0000000f0b177224 */ /* 0x005fc600078e020a */
[----:B------:R-:W-:-:S07]  /*3b10*/  ISETP.NE.U32.AND P4, PT, R12, 0x1, PT ;  /* 0x000000010c00780c */ /* 0x000fce0003f85070 */
[----:B------:R-:W0:Y:S08]  /*3b20*/  @P3 LDC R14, c[0x0][0x3b4] ;  /* 0x0000ed00ff0e3b82 */ /* 0x000e300000000800 */
[----:B------:R-:W1:Y:S08]  /*3b30*/  @P3 LDC.64 R20, c[0x0][0x390] ;  /* 0x0000e400ff143b82 */ /* 0x000e700000000a00 */
[----:B------:R-:W2:Y:S08]  /*3b40*/  @!P4 LDC R22, c[0x0][0x3b4] ;  /* 0x0000ed00ff16cb82 */ /* 0x000eb00000000800 */
[----:B------:R-:W3:Y:S01]  /*3b50*/  @!P4 LDC.64 R12, c[0x0][0x390] ;  /* 0x0000e400ff0ccb82 */ /* 0x000ee20000000a00 */
[----:B0-----:R-:W-:-:S02]  /*3b60*/  @P3 IMAD R24, R14, UR11, R17 ;  /* 0x0000000b0e183c24 */ /* 0x001fc4000f8e0211 */
[----:B------:R-:W-:Y:S02]  /*3b70*/  @P3 IMAD R19, R18, R14, R17 ;  /* 0x0000000e12133224 */ /* 0x000fe400078e0211 */
[----:B------:R-:W-:Y:S02]  /*3b80*/  @P3 IMAD R15, R24, R11, R23 ;  /* 0x0000000b180f3224 */ /* 0x000fe400078e0217 */
[----:B------:R-:W-:Y:S02]  /*3b90*/  @P3 VIADD R17, R17, 0x2 ;  /* 0x0000000211113836 */ /* 0x000fe40000000000 */
[----:B-1----:R-:W-:-:S04]  /*3ba0*/  @P3 IMAD.WIDE R20, R15, 0x4, R20 ;  /* 0x000000040f143825 */ /* 0x002fc800078e0214 */
[----:B--2---:R-:W-:-:S04]  /*3bb0*/  @!P4 IMAD R14, R22, UR11, R17 ;  /* 0x0000000b160ecc24 */ /* 0x004fc8000f8e0211 */
[----:B------:R-:W-:Y:S02]  /*3bc0*/  @!P4 IMAD R23, R14, R11, R23 ;  /* 0x0000000b0e17c224 */ /* 0x000fe400078e0217 */
[----:B------:R-:W-:Y:S02]  /*3bd0*/  @P3 IMAD.WIDE R14, R11, 0x4, R20 ;  /* 0x000000040b0e3825 */ /* 0x000fe400078e0214 */
[----:B------:R-:W2:Y:S02]  /*3be0*/  @P3 LDG.E.CONSTANT R21, desc[UR14][R20.64] ;  /* 0x0000000e14153981 */ /* 0x000ea4000c1e9900 */
[----:B---3--:R-:W-:Y:S02]  /*3bf0*/  @!P4 IMAD.WIDE R12, R23, 0x4, R12 ;  /* 0x00000004170cc825 */ /* 0x008fe400078e020c */
[----:B------:R-:W3:Y:S04]  /*3c00*/  @P3 LDG.E.CONSTANT R14, desc[UR14][R14.64] ;  /* 0x0000000e0e0e3981 */ /* 0x000ee8000c1e9900 */
[----:B------:R-:W4:Y:S01]  /*3c10*/  @!P4 LDG.E.CONSTANT R12, desc[UR14][R12.64] ;  /* 0x0000000e0c0cc981 */ /* 0x000f22000c1e9900 */
[----:B------:R-:W-:Y:S01]  /*3c20*/  @P3 LEA R19, R19, UR7, 0x2 ;  /* 0x0000000713133c11 */ /* 0x000fe2000f8e10ff */
[----:B------:R-:W-:-:S04]  /*3c30*/  @!P4 IMAD R17, R18, R22, R17 ;  /* 0x000000161211c224 */ /* 0x000fc800078e0211 */
[----:B------:R-:W2:Y:S01]  /*3c40*/  @P3 LDS R23, [R19] ;  /* 0x0000000013173984 */ /* 0x000ea20000000800 */
[----:B------:R-:W-:-:S03]  /*3c50*/  @!P4 LEA R17, R17, UR7, 0x2 ;  /* 0x000000071111cc11 */ /* 0x000fc6000f8e10ff */
[----:B------:R-:W3:Y:S04]  /*3c60*/  @P3 LDS R22, [R19+0x4] ;  /* 0x0000040013163984 */ /* 0x000ee80000000800 */
[----:B------:R-:W4:Y:S01]  /*3c70*/  @!P4 LDS R17, [R17] ;  /* 0x000000001111c984 */ /* 0x000f220000000800 */
[----:B--2---:R-:W-:-:S04]  /*3c80*/  @P3 FFMA R23, R23, R21, R16 ;  /* 0x0000001517173223 */ /* 0x004fc80000000010 */
[----:B---3--:R-:W-:-:S04]  /*3c90*/  @P3 FFMA R16, R22, R14, R23 ;  /* 0x0000000e16103223 */ /* 0x008fc80000000017 */
[----:B----4-:R-:W-:-:S07]  /*3ca0*/  @!P4 FFMA R16, R17, R12, R16 ;  /* 0x0000000c1110c223 */ /* 0x010fce0000000010 */
.L_x_45:
[----:B------:R-:W1:Y:S01]  /*3cb0*/  S2R R13, SR_CgaCtaId ;  /* 0x00000000000d7919 */ /* 0x000e620000008800 */
[----:B------:R-:W-:Y:S01]  /*3cc0*/  MOV R12, 0x400 ;  /* 0x00000400000c7802 */ /* 0x000fe20000000f00 */
[----:B------:R-:W3:Y:S01]  /*3cd0*/  LDCU UR9, c[0x0][0x3a8] ;  /* 0x00007500ff0977ac */ /* 0x000ee20008000800 */
[----:B------:R-:W-:Y:S01]  /*3ce0*/  IADD3 R14, PT, PT, -R18, RZ, RZ ;  /* 0x000000ff120e7210 */ /* 0x000fe20007ffe1ff */
[----:B------:R-:W4:Y:S04]  /*3cf0*/  LDCU UR12, c[0x0][0x3ac] ;  /* 0x00007580ff0c77ac */ /* 0x000f280008000800 */
[----:B------:R-:W-:Y:S01]  /*3d00*/  IMAD R14, R11, R14, R10 ;  /* 0x0000000e0b0e7224 */ /* 0x000fe200078e020a */
[----:B------:R-:W-:-:S03]  /*3d10*/  IADD3 R10, PT, PT, R10, UR10, RZ ;  /* 0x0000000a0a0a7c10 */ /* 0x000fc6000fffe0ff */
[----:B------:R-:W-:Y:S01]  /*3d20*/  IMAD R11, R18, R11, R14 ;  /* 0x0000000b120b7224 */ /* 0x000fe200078e020e */
[----:B-1----:R-:W-:-:S05]  /*3d30*/  LEA R12, R13, R12, 0x18 ;  /* 0x0000000c0d0c7211 */ /* 0x002fca00078ec0ff */
[----:B------:R-:W-:-:S05]  /*3d40*/  IMAD R12, R9, 0x4, R12 ;  /* 0x00000004090c7824 */ /* 0x000fca00078e020c */
[----:B------:R-:W-:-:S05]  /*3d50*/  LEA R12, R9, R12, 0x2 ;  /* 0x0000000c090c7211 */ /* 0x000fca00078e10ff */
[----:B------:R-:W-:Y:S01]  /*3d60*/  IMAD R11, R11, 0x4, R12 ;  /* 0x000000040b0b7824 */ /* 0x000fe200078e020c */
[----:B---3--:R-:W-:-:S04]  /*3d70*/  MOV R12, UR9 ;  /* 0x00000009000c7c02 */ /* 0x008fc80008000f00 */
[----:B------:R-:W1:Y:S01]  /*3d80*/  LDS R13, [R11] ;  /* 0x000000000b0d7984 */ /* 0x000e620000000800 */
[----:B------:R-:W-:-:S05]  /*3d90*/  VIADDMNMX R12, R9, UR5, R12, PT ;  /* 0x00000005090c7c46 */ /* 0x000fca000b80010c */
[----:B------:R-:W-:Y:S02]  /*3da0*/  VIADD R12, R12, -UR5 ;  /* 0x800000050c0c7c36 */ /* 0x000fe40008000000 */
[----:B-1----:R-:W-:Y:S02]  /*3db0*/  FADD R16, R13, R16 ;  /* 0x000000100d107221 */ /* 0x002fe40000000000 */
[----:B----4-:R-:W-:-:S03]  /*3dc0*/  IMAD R13, R12, UR12, RZ ;  /* 0x0000000c0c0d7c24 */ /* 0x010fc6000f8e02ff */
[----:B------:R1:W-:Y:S02]  /*3dd0*/  STS [R11], R16 ;  /* 0x000000100b007388 */ /* 0x0003e40000000800 */
[----:B------:R-:W-:-:S13]  /*3de0*/  ISETP.GE.AND P3, PT, R10, R13, PT ;  /* 0x0000000d0a00720c */ /* 0x000fda0003f66270 */
[----:B-1----:R-:W-:Y:S05]  /*3df0*/  @!P3 BRA `(.L_x_49) ;  /* 0xfffffff40084b947 */ /* 0x002fea000383ffff */
.L_x_44:
[----:B------:R-:W-:Y:S05]  /*3e00*/  BSYNC.RECONVERGENT B0 ;  /* 0x0000000000007941 */ /* 0x000fea0003800200 */
.L_x_43:
[----:B------:R-:W-:Y:S01]  /*3e10*/  BAR.SYNC.DEFER_BLOCKING 0x0 ;  /* 0x0000000000007b1d */ /* 0x000fe20000010000 */
[----:B------:R-:W-:Y:S01]  /*3e20*/  VIADD R4, R4, 0x1 ;  /* 0x0000000104047836 */ /* 0x000fe20000000000 */
[----:B------:R-:W-:-:S04]  /*3e30*/  IADD3 R3, PT, PT, R3, 0x1, RZ ;  /* 0x0000000103037810 */ /* 0x000fc80007ffe0ff */
[----:B------:R-:W-:Y:S05]  /*3e40*/  @P0 BRA `(.L_x_50) ;  /* 0xffffffcc00c40947 */ /* 0x000fea000383ffff */
.L_x_16:
[----:B------:R-:W1:Y:S01]  /*3e50*/  LDC R10, c[0x0][0x3b0] ;  /* 0x0000ec00ff0a7b82 */ /* 0x000e620000000800 */
[----:B------:R-:W3:Y:S01]  /*3e60*/  LDCU UR4, c[0x0][0x3a8] ;  /* 0x00007500ff0477ac */ /* 0x000ee20008000800 */
[----:B------:R-:W4:Y:S01]  /*3e70*/  S2R R3, SR_CgaCtaId ;  /* 0x0000000000037919 */ /* 0x000f220000008800 */
[----:B------:R-:W-:Y:S01]  /*3e80*/  MOV R0, 0x400 ;  /* 0x0000040000007802 */ /* 0x000fe20000000f00 */
[----:B------:R-:W-:Y:S01]  /*3e90*/  BSSY.RECONVERGENT B0, `(.L_x_51) ;  /* 0x0000128000007945 */ /* 0x000fe20003800200 */
[----:B------:R-:W5:Y:S01]  /*3ea0*/  LDCU UR7, c[0x0][0x3ac] ;  /* 0x00007580ff0777ac */ /* 0x000f620008000800 */
[----:B------:R-:W0:Y:S01]  /*3eb0*/  LDCU UR6, c[0x0][0x3ac] ;  /* 0x00007580ff0677ac */ /* 0x000e220008000800 */
[----:B---3--:R-:W-:Y:S01]  /*3ec0*/  IMAD.U32 R7, RZ, RZ, UR4 ;  /* 0x00000004ff077e24 */ /* 0x008fe2000f8e00ff */
[----:B------:R-:W3:Y:S04]  /*3ed0*/  LDCU UR4, c[0x0][0x3ac] ;  /* 0x00007580ff0477ac */ /* 0x000ee80008000800 */
[----:B-1----:R-:W-:-:S04]  /*3ee0*/  VIADDMNMX R7, R10, UR5, R7, PT ;  /* 0x000000050a077c46 */ /* 0x002fc8000b800107 */
[----:B------:R-:W-:-:S05]  /*3ef0*/  IADD3 R7, PT, PT, R7, -UR5, RZ ;  /* 0x8000000507077c10 */ /* 0x000fca000fffe0ff */
[----:B-----5:R-:W-:Y:S01]  /*3f00*/  IMAD R6, R7, UR7, RZ ;  /* 0x0000000707067c24 */ /* 0x020fe2000f8e02ff */
[----:B----4-:R-:W-:-:S04]  /*3f10*/  LEA R3, R3, R0, 0x18 ;  /* 0x0000000003037211 */ /* 0x010fc800078ec0ff */
[----:B------:R-:W-:Y:S01]  /*3f20*/  ISETP.GE.AND P0, PT, R8, R6, PT ;  /* 0x000000060800720c */ /* 0x000fe20003f06270 */
[----:B------:R-:W-:-:S12]  /*3f30*/  IMAD R5, R10, 0x4, R3 ;  /* 0x000000040a057824 */ /* 0x000fd800078e0203 */
[----:B0--3--:R-:W-:Y:S05]  /*3f40*/  @P0 BRA `(.L_x_52) ;  /* 0x0000001000700947 */ /* 0x009fea0003800000 */
[----:B------:R-:W0:Y:S01]  /*3f50*/  I2F.U32.RP R4, UR10 ;  /* 0x0000000a00047d06 */ /* 0x000e220008209000 */
[----:B------:R-:W-:Y:S01]  /*3f60*/  IADD3 R11, PT, PT, R8, UR10, RZ ;  /* 0x0000000a080b7c10 */ /* 0x000fe2000fffe0ff */
[----:B------:R-:W-:Y:S01]  /*3f70*/  BSSY.RECONVERGENT B1, `(.L_x_53) ;  /* 0x0000054000017945 */ /* 0x000fe20003800200 */
[----:B------:R-:W-:Y:S02]  /*3f80*/  ISETP.NE.U32.AND P2, PT, RZ, UR10, PT ;  /* 0x0000000aff007c0c */ /* 0x000fe4000bf45070 */
[CC--:B------:R-:W-:Y:S02]  /*3f90*/  ISETP.GE.AND P0, PT, R11.reuse, R6.reuse, PT ;  /* 0x000000060b00720c */ /* 0x0c0fe40003f06270 */
[----:B------:R-:W-:Y:S02]  /*3fa0*/  VIMNMX R0, PT, PT, R11, R6, !PT ;  /* 0x000000060b007248 */ /* 0x000fe40007fe0100 */
[----:B------:R-:W-:-:S04]  /*3fb0*/  SEL R9, RZ, 0x1, P0 ;  /* 0x00000001ff097807 */ /* 0x000fc80000000000 */
[----:B------:R-:W-:Y:S01]  /*3fc0*/  IADD3 R0, PT, PT, R0, -R11, -R9 ;  /* 0x8000000b00007210 */ /* 0x000fe20007ffe809 */
[----:B0-----:R-:W0:Y:S02]  /*3fd0*/  MUFU.RCP R4, R4 ;  /* 0x0000000400047308 */ /* 0x001e240000001000 */
[----:B0-----:R-:W-:Y:S01]  /*3fe0*/  IADD3 R2, PT, PT, R4, 0xffffffe, RZ ;  /* 0x0ffffffe04027810 */ /* 0x001fe20007ffe0ff */
[----:B------:R-:W-:-:S05]  /*3ff0*/  IMAD R4, R10, 0x4, R5 ;  /* 0x000000040a047824 */ /* 0x000fca00078e0205 */
[----:B------:R0:W1:Y:S02]  /*4000*/  F2I.FTZ.U32.TRUNC.NTZ R3, R2 ;  /* 0x0000000200037305 */ /* 0x000064000021f000 */
[----:B0-----:R-:W-:Y:S02]  /*4010*/  IMAD.MOV.U32 R2, RZ, RZ, RZ ;  /* 0x000000ffff027224 */ /* 0x001fe400078e00ff */
[----:B-1----:R-:W-:-:S04]  /*4020*/  IMAD.MOV R13, RZ, RZ, -R3 ;  /* 0x000000ffff0d7224 */ /* 0x002fc800078e0a03 */
[----:B------:R-:W-:-:S04]  /*4030*/  IMAD R13, R13, UR10, RZ ;  /* 0x0000000a0d0d7c24 */ /* 0x000fc8000f8e02ff */
[----:B------:R-:W-:-:S06]  /*4040*/  IMAD.HI.U32 R13, R3, R13, R2 ;  /* 0x0000000d030d7227 */ /* 0x000fcc00078e0002 */
[----:B------:R-:W-:Y:S01]  /*4050*/  IMAD.HI.U32 R12, R13, R0, RZ ;  /* 0x000000000d0c7227 */ /* 0x000fe200078e00ff */
[----:B------:R-:W-:-:S04]  /*4060*/  MOV R13, R8 ;  /* 0x00000008000d7202 */ /* 0x000fc80000000f00 */
[----:B------:R-:W-:-:S05]  /*4070*/  IADD3 R3, PT, PT, -R12, RZ, RZ ;  /* 0x000000ff0c037210 */ /* 0x000fca0007ffe1ff */
[----:B------:R-:W-:-:S05]  /*4080*/  IMAD R0, R3, UR10, R0 ;  /* 0x0000000a03007c24 */ /* 0x000fca000f8e0200 */
[----:B------:R-:W-:-:S13]  /*4090*/  ISETP.GE.U32.AND P0, PT, R0, UR10, PT ;  /* 0x0000000a00007c0c */ /* 0x000fda000bf06070 */
[----:B------:R-:W-:Y:S01]  /*40a0*/  @P0 VIADD R0, R0, -UR10 ;  /* 0x8000000a00000c36 */ /* 0x000fe20008000000 */
[----:B------:R-:W-:-:S04]  /*40b0*/  @P0 IADD3 R12, PT, PT, R12, 0x1, RZ ;  /* 0x000000010c0c0810 */ /* 0x000fc80007ffe0ff */
[----:B------:R-:W-:-:S13]  /*40c0*/  ISETP.GE.U32.AND P1, PT, R0, UR10, PT ;  /* 0x0000000a00007c0c */ /* 0x000fda000bf26070 */
[----:B------:R-:W-:Y:S01]  /*40d0*/  @P1 VIADD R12, R12, 0x1 ;  /* 0x000000010c0c1836 */ /* 0x000fe20000000000 */
[----:B------:R-:W-:-:S04]  /*40e0*/  @!P2 LOP3.LUT R12, RZ, UR10, RZ, 0x33, !PT ;  /* 0x0000000aff0cac12 */ /* 0x000fc8000f8e33ff */
[----:B------:R-:W-:-:S04]  /*40f0*/  IADD3 R12, PT, PT, R9, R12, RZ ;  /* 0x0000000c090c7210 */ /* 0x000fc80007ffe0ff */
[----:B------:R-:W-:-:S04]  /*4100*/  LOP3.LUT R0, R12, 0x3, RZ, 0xc0, !PT ;  /* 0x000000030c007812 */ /* 0x000fc800078ec0ff */
[----:B------:R-:W-:-:S13]  /*4110*/  ISETP.NE.AND P0, PT, R0, 0x3, PT ;  /* 0x000000030000780c */ /* 0x000fda0003f05270 */
[----:B------:R-:W-:Y:S05]  /*4120*/  @!P0 BRA `(.L_x_54) ;  /* 0x0000000000e08947 */ /* 0x000fea0003800000 */
[----:B------:R-:W0:Y:S01]  /*4130*/  LDC R2, c[0x0][0x3ac] ;  /* 0x0000eb00ff027b82 */ /* 0x000e220000000800 */
[----:B------:R-:W-:Y:S01]  /*4140*/  VIADD R0, R12, 0x1 ;  /* 0x000000010c007836 */ /* 0x000fe20000000000 */
[----:B------:R-:W-:-:S04]  /*4150*/  MOV R13, R8 ;  /* 0x00000008000d7202 */ /* 0x000fc80000000f00 */
[----:B------:R-:W-:Y:S02]  /*4160*/  LOP3.LUT R0, R0, 0x3, RZ, 0xc0, !PT ;  /* 0x0000000300007812 */ /* 0x000fe400078ec0ff */
[----:B--2---:R-:W1:Y:S03]  /*4170*/  LDC.64 R22, c[0x0][0x398] ;  /* 0x0000e600ff167b82 */ /* 0x004e660000000a00 */
[----:B------:R-:W-:-:S07]  /*4180*/  IMAD.MOV R15, RZ, RZ, -R0 ;  /* 0x000000ffff0f7224 */ /* 0x000fce00078e0a00 */
.L_x_57:
[----:B0--3--:R-:W-:Y:S01]  /*4190*/  IABS R9, R2 ;  /* 0x0000000200097213 */ /* 0x009fe20000000000 */
[----:B------:R-:W-:Y:S03]  /*41a0*/  BSSY.RECONVERGENT B2, `(.L_x_55) ;  /* 0x0000028000027945 */ /* 0x000fe60003800200 */
[----:B------:R-:W0:Y:S08]  /*41b0*/  I2F.RP R3, R9 ;  /* 0x0000000900037306 */ /* 0x000e300000209400 */
[----:B0-----:R-:W0:Y:S02]  /*41c0*/  MUFU.RCP R3, R3 ;  /* 0x0000000300037308 */ /* 0x001e240000001000 */
[----:B0-----:R-:W-:-:S06]  /*41d0*/  IADD3 R10, PT, PT, R3, 0xffffffe, RZ ;  /* 0x0ffffffe030a7810 */ /* 0x001fcc0007ffe0ff */
[----:B------:R0:W2:Y:S02]  /*41e0*/  F2I.FTZ.U32.TRUNC.NTZ R11, R10 ;  /* 0x0000000a000b7305 */ /* 0x0000a4000021f000 */
[----:B0-----:R-:W-:Y:S02]  /*41f0*/  HFMA2 R10, -RZ, RZ, 0, 0 ;  /* 0x00000000ff0a7431 */ /* 0x001fe400000001ff */
[----:B--2---:R-:W-:-:S04]  /*4200*/  IMAD.MOV R0, RZ, RZ, -R11 ;  /* 0x000000ffff007224 */ /* 0x004fc800078e0a0b */
[----:B------:R-:W-:Y:S01]  /*4210*/  IMAD R17, R0, R9, RZ ;  /* 0x0000000900117224 */ /* 0x000fe200078e02ff */
[----:B------:R-:W-:-:S03]  /*4220*/  IABS R0, R13 ;  /* 0x0000000d00007213 */ /* 0x000fc60000000000 */
[----:B------:R-:W-:-:S06]  /*4230*/  IMAD.HI.U32 R17, R11, R17, R10 ;  /* 0x000000110b117227 */ /* 0x000fcc00078e000a */
[----:B------:R-:W-:-:S04]  /*4240*/  IMAD.HI.U32 R16, R17, R0, RZ ;  /* 0x0000000011107227 */ /* 0x000fc800078e00ff */
[----:B------:R-:W-:-:S04]  /*4250*/  IMAD.MOV R3, RZ, RZ, -R16 ;  /* 0x000000ffff037224 */ /* 0x000fc800078e0a10 */
[----:B------:R-:W-:-:S05]  /*4260*/  IMAD R0, R9, R3, R0 ;  /* 0x0000000309007224 */ /* 0x000fca00078e0200 */
[----:B------:R-:W-:-:S13]  /*4270*/  ISETP.GT.U32.AND P1, PT, R9, R0, PT ;  /* 0x000000000900720c */ /* 0x000fda0003f24070 */
[-C--:B------:R-:W-:Y:S01]  /*4280*/  @!P1 IADD3 R0, PT, PT, R0, -R9.reuse, RZ ;  /* 0x8000000900009210 */ /* 0x080fe20007ffe0ff */
[----:B------:R-:W-:Y:S01]  /*4290*/  @!P1 VIADD R16, R16, 0x1 ;  /* 0x0000000110109836 */ /* 0x000fe20000000000 */
[----:B------:R-:W-:Y:S02]  /*42a0*/  ISETP.NE.AND P1, PT, R2, RZ, PT ;  /* 0x000000ff0200720c */ /* 0x000fe40003f25270 */
[----:B------:R-:W-:Y:S02]  /*42b0*/  ISETP.GE.U32.AND P0, PT, R0, R9, PT ;  /* 0x000000090000720c */ /* 0x000fe40003f06070 */
[----:B------:R-:W-:-:S04]  /*42c0*/  LOP3.LUT R0, R13, R2, RZ, 0x3c, !PT ;  /* 0x000000020d007212 */ /* 0x000fc800078e3cff */
[----:B------:R-:W-:Y:S01]  /*42d0*/  ISETP.GE.AND P2, PT, R0, RZ, PT ;  /* 0x000000ff0000720c */ /* 0x000fe20003f46270 */
[----:B------:R-:W-:-:S06]  /*42e0*/  IMAD R0, R13, 0x4, R4 ;  /* 0x000000040d007824 */ /* 0x000fcc00078e0204 */
[----:B------:R-:W-:Y:S01]  /*42f0*/  @P0 IADD3 R16, PT, PT, R16, 0x1, RZ ;  /* 0x0000000110100810 */ /* 0x000fe20007ffe0ff */
[----:B------:R-:W-:Y:S05]  /*4300*/  LDS R0, [R0] ;  /* 0x0000000000007984 */ /* 0x000fea0000000800 */
[----:B------:R-:W-:Y:S01]  /*4310*/  @!P2 IMAD.MOV R16, RZ, RZ, -R16 ;  /* 0x000000ffff10a224 */ /* 0x000fe200078e0a10 */
[----:B------:R-:W-:-:S04]  /*4320*/  @!P1 LOP3.LUT R16, RZ, R2, RZ, 0x33, !PT ;  /* 0x00000002ff109212 */ /* 0x000fc800078e33ff */
[C---:B------:R-:W-:Y:S02]  /*4330*/  LEA R3, R16.reuse, R5, 0x2 ;  /* 0x0000000510037211 */ /* 0x040fe400078e10ff */
[----:B------:R-:W-:-:S04]  /*4340*/  IADD3 R14, PT, PT, -R16, RZ, RZ ;  /* 0x000000ff100e7210 */ /* 0x000fc80007ffe1ff */
[----:B------:R-:W0:Y:S01]  /*4350*/  LDS R3, [R3] ;  /* 0x0000000003037984 */ /* 0x000e220000000800 */
[----:B------:R-:W-:Y:S01]  /*4360*/  IMAD R14, R2, R14, R13 ;  /* 0x0000000e020e7224 */ /* 0x000fe200078e020d */
[----:B0-----:R-:W0:Y:S08]  /*4370*/  MUFU.RCP R9, R3 ;  /* 0x0000000300097308 */ /* 0x001e300000001000 */
[----:B------:R-:W2:Y:S01]  /*4380*/  FCHK P0, R0, R3 ;  /* 0x0000000300007302 */ /* 0x000ea20000000000 */
[----:B0-----:R-:W-:-:S04]  /*4390*/  FFMA R10, -R3, R9, 1 ;  /* 0x3f800000030a7423 */ /* 0x001fc80000000109 */
[----:B------:R-:W-:-:S04]  /*43a0*/  FFMA R9, R9, R10, R9 ;  /* 0x0000000a09097223 */ /* 0x000fc80000000009 */
[----:B------:R-:W-:-:S04]  /*43b0*/  FFMA R10, R0, R9, RZ ;  /* 0x00000009000a7223 */ /* 0x000fc800000000ff */
[----:B------:R-:W-:-:S04]  /*43c0*/  FFMA R11, -R3, R10, R0 ;  /* 0x0000000a030b7223 */ /* 0x000fc80000000100 */
[----:B------:R-:W-:Y:S01]  /*43d0*/  FFMA R9, R9, R11, R10 ;  /* 0x0000000b09097223 */ /* 0x000fe2000000000a */
[----:B--2---:R-:W-:Y:S06]  /*43e0*/  @!P0 BRA `(.L_x_56) ;  /* 0x00000000000c8947 */ /* 0x004fec0003800000 */
[----:B------:R-:W-:-:S07]  /*43f0*/  MOV R10, 0x4410 ;  /* 0x00004410000a7802 */ /* 0x000fce0000000f00 */
[----:B-1----:R-:W-:Y:S05]  /*4400*/  CALL.REL.NOINC `($__internal_2_$__cuda_sm3x_div_rn_noftz_f32_slowpath) ;  /* 0x0000001c00e07944 */ /* 0x002fea0003c00000 */
[----:B------:R-:W-:-:S07]  /*4410*/  IMAD.MOV.U32 R9, RZ, RZ, R0 ;  /* 0x000000ffff097224 */ /* 0x000fce00078e0000 */
.L_x_56:
[----:B------:R-:W-:Y:S05]  /*4420*/  BSYNC.RECONVERGENT B2 ;  /* 0x0000000000027941 */ /* 0x000fea0003800200 */
.L_x_55:
[----:B------:R-:W-:Y:S01]  /*4430*/  IADD3 R3, PT, PT, R16, UR5, RZ ;  /* 0x0000000510037c10 */ /* 0x000fe2000fffe0ff */
[----:B------:R-:W-:Y:S01]  /*4440*/  VIADD R15, R15, 0x1 ;  /* 0x000000010f0f7836 */ /* 0x000fe20000000000 */
[----:B------:R-:W-:-:S03]  /*4450*/  IADD3 R13, PT, PT, R13, UR10, RZ ;  /* 0x0000000a0d0d7c10 */ /* 0x000fc6000fffe0ff */
[----:B------:R-:W-:Y:S01]  /*4460*/  IMAD R3, R3, UR4, R14 ;  /* 0x0000000403037c24 */ /* 0x000fe2000f8e020e */
[----:B------:R-:W-:-:S03]  /*4470*/  ISETP.NE.AND P0, PT, R15, RZ, PT ;  /* 0x000000ff0f00720c */ /* 0x000fc60003f05270 */
[----:B-1----:R-:W-:-:S05]  /*4480*/  IMAD.WIDE R10, R3, 0x4, R22 ;  /* 0x00000004030a7825 */ /* 0x002fca00078e0216 */
[----:B------:R3:W-:Y:S05]  /*4490*/  STG.E desc[UR14][R10.64], R9 ;  /* 0x000000090a007986 */ /* 0x0007ea000c10190e */
[----:B------:R-:W-:Y:S05]  /*44a0*/  @P0 BRA `(.L_x_57) ;  /* 0xfffffffc00380947 */ /* 0x000fea000383ffff */
.L_x_54:
[----:B------:R-:W-:Y:S05]  /*44b0*/  BSYNC.RECONVERGENT B1 ;  /* 0x0000000000017941 */ /* 0x000fea0003800200 */
.L_x_53:
[----:B------:R-:W0:Y:S01]  /*44c0*/  LDC R2, c[0x0][0x3ac] ;  /* 0x0000eb00ff027b82 */ /* 0x000e220000000800 */
[----:B------:R-:W-:-:S07]  /*44d0*/  ISETP.GE.U32.AND P0, PT, R12, 0x3, PT ;  /* 0x000000030c00780c */ /* 0x000fce0003f06070 */
[----:B------:R-:W1:Y:S06]  /*44e0*/  LDC.64 R14, c[0x0][0x398] ;  /* 0x0000e600ff0e7b82 */ /* 0x000e6c0000000a00 */
[----:B------:R-:W-:Y:S05]  /*44f0*/  @!P0 BRA `(.L_x_52) ;  /* 0x0000000c00048947 */ /* 0x000fea0003800000 */
.L_x_66:
[----:B0--3--:R-:W-:Y:S01]  /*4500*/  IABS R9, R2 ;  /* 0x0000000200097213 */ /* 0x009fe20000000000 */
[----:B------:R-:W-:Y:S03]  /*4510*/  BSSY.RECONVERGENT B1, `(.L_x_58) ;  /* 0x0000028000017945 */ /* 0x000fe60003800200 */
[----:B----4-:R-:W0:Y:S08]  /*4520*/  I2F.RP R3, R9 ;  /* 0x0000000900037306 */ /* 0x010e300000209400 */
[----:B0-----:R-:W0:Y:S02]  /*4530*/  MUFU.RCP R3, R3 ;  /* 0x0000000300037308 */ /* 0x001e240000001000 */
[----:B0-----:R-:W-:-:S06]  /*4540*/  VIADD R10, R3, 0xffffffe ;  /* 0x0ffffffe030a7836 */ /* 0x001fcc0000000000 */
[----:B------:R0:W3:Y:S02]  /*4550*/  F2I.FTZ.U32.TRUNC.NTZ R11, R10 ;  /* 0x0000000a000b7305 */ /* 0x0000e4000021f000 */
[----:B0-----:R-:W-:Y:S01]  /*4560*/  IMAD.MOV.U32 R10, RZ, RZ, RZ ;  /* 0x000000ffff0a7224 */ /* 0x001fe200078e00ff */
[----:B---3--:R-:W-:-:S05]  /*4570*/  IADD3 R0, PT, PT, RZ, -R11, RZ ;  /* 0x8000000bff007210 */ /* 0x008fca0007ffe0ff */
[----:B------:R-:W-:Y:S01]  /*4580*/  IMAD R17, R0, R9, RZ ;  /* 0x0000000900117224 */ /* 0x000fe200078e02ff */
[----:B------:R-:W-:-:S03]  /*4590*/  IABS R0, R13 ;  /* 0x0000000d00007213 */ /* 0x000fc60000000000 */
[----:B------:R-:W-:-:S06]  /*45a0*/  IMAD.HI.U32 R17, R11, R17, R10 ;  /* 0x000000110b117227 */ /* 0x000fcc00078e000a */
[----:B------:R-:W-:-:S05]  /*45b0*/  IMAD.HI.U32 R16, R17, R0, RZ ;  /* 0x0000000011107227 */ /* 0x000fca00078e00ff */
[----:B------:R-:W-:-:S05]  /*45c0*/  IADD3 R3, PT, PT, -R16, RZ, RZ ;  /* 0x000000ff10037210 */ /* 0x000fca0007ffe1ff */
[----:B------:R-:W-:-:S05]  /*45d0*/  IMAD R0, R9, R3, R0 ;  /* 0x0000000309007224 */ /* 0x000fca00078e0200 */
[----:B------:R-:W-:-:S13]  /*45e0*/  ISETP.GT.U32.AND P1, PT, R9, R0, PT ;  /* 0x000000000900720c */ /* 0x000fda0003f24070 */
[----:B------:R-:W-:Y:S01]  /*45f0*/  @!P1 IMAD.IADD R0, R0, 0x1, -R9 ;  /* 0x0000000100009824 */ /* 0x000fe200078e0a09 */
[----:B------:R-:W-:Y:S02]  /*4600*/  @!P1 IADD3 R16, PT, PT, R16, 0x1, RZ ;  /* 0x0000000110109810 */ /* 0x000fe40007ffe0ff */
[----:B------:R-:W-:Y:S02]  /*4610*/  ISETP.NE.AND P1, PT, R2, RZ, PT ;  /* 0x000000ff0200720c */ /* 0x000fe40003f25270 */
[----:B------:R-:W-:Y:S02]  /*4620*/  ISETP.GE.U32.AND P0, PT, R0, R9, PT ;  /* 0x000000090000720c */ /* 0x000fe40003f06070 */
[----:B------:R-:W-:-:S04]  /*4630*/  LOP3.LUT R0, R13, R2, RZ, 0x3c, !PT ;  /* 0x000000020d007212 */ /* 0x000fc800078e3cff */
[----:B------:R-:W-:Y:S02]  /*4640*/  ISETP.GE.AND P2, PT, R0, RZ, PT ;  /* 0x000000ff0000720c */ /* 0x000fe40003f46270 */
[----:B------:R-:W-:-:S05]  /*4650*/  LEA R0, R13, R4, 0x2 ;  /* 0x000000040d007211 */ /* 0x000fca00078e10ff */
[----:B------:R-:W-:Y:S01]  /*4660*/  @P0 VIADD R16, R16, 0x1 ;  /* 0x0000000110100836 */ /* 0x000fe20000000000 */
[----:B------:R-:W-:Y:S05]  /*4670*/  LDS R0, [R0] ;  /* 0x0000000000007984 */ /* 0x000fea0000000800 */
[----:B------:R-:W-:Y:S02]  /*4680*/  @!P2 IADD3 R16, PT, PT, -R16, RZ, RZ ;  /* 0x000000ff1010a210 */ /* 0x000fe40007ffe1ff */
[----:B------:R-:W-:-:S05]  /*4690*/  @!P1 LOP3.LUT R16, RZ, R2, RZ, 0x33, !PT ;  /* 0x00000002ff109212 */ /* 0x000fca00078e33ff */
[----:B------:R-:W-:Y:S02]  /*46a0*/  IMAD R3, R16, 0x4, R5 ;  /* 0x0000000410037824 */ /* 0x000fe400078e0205 */
[----:B------:R-:W-:-:S04]  /*46b0*/  IMAD.MOV R17, RZ, RZ, -R16 ;  /* 0x000000ffff117224 */ /* 0x000fc800078e0a10 */
[----:B------:R-:W0:Y:S01]  /*46c0*/  LDS R3, [R3] ;  /* 0x0000000003037984 */ /* 0x000e220000000800 */
[----:B------:R-:W-:Y:S01]  /*46d0*/  IMAD R17, R2, R17, R13 ;  /* 0x0000001102117224 */ /* 0x000fe200078e020d */
[----:B0-----:R-:W0:Y:S08]  /*46e0*/  MUFU.RCP R9, R3 ;  /* 0x0000000300097308 */ /* 0x001e300000001000 */
[----:B------:R-:W3:Y:S01]  /*46f0*/  FCHK P0, R0, R3 ;  /* 0x0000000300007302 */ /* 0x000ee20000000000 */
[----:B0-----:R-:W-:-:S04]  /*4700*/  FFMA R10, -R3, R9, 1 ;  /* 0x3f800000030a7423 */ /* 0x001fc80000000109 */
[----:B------:R-:W-:-:S04]  /*4710*/  FFMA R9, R9, R10, R9 ;  /* 0x0000000a09097223 */ /* 0x000fc80000000009 */
[----:B------:R-:W-:-:S04]  /*4720*/  FFMA R10, R0, R9, RZ ;  /* 0x00000009000a7223 */ /* 0x000fc800000000ff */
[----:B------:R-:W-:-:S04]  /*4730*/  FFMA R11, -R3, R10, R0 ;  /* 0x0000000a030b7223 */ /* 0x000fc80000000100 */
[----:B------:R-:W-:Y:S01]  /*4740*/  FFMA R9, R9, R11, R10 ;  /* 0x0000000b09097223 */ /* 0x000fe2000000000a */
[----:B---3--:R-:W-:Y:S06]  /*4750*/  @!P0 BRA `(.L_x_59) ;  /* 0x00000000000c8947 */ /* 0x008fec0003800000 */
[----:B------:R-:W-:-:S07]  /*4760*/  MOV R10, 0x4780 ;  /* 0x00004780000a7802 */ /* 0x000fce0000000f00 */
[----:B-12---:R-:W-:Y:S05]  /*4770*/  CALL.REL.NOINC `($__internal_2_$__cuda_sm3x_div_rn_noftz_f32_slowpath) ;  /* 0x0000001c00047944 */ /* 0x006fea0003c00000 */
[----:B------:R-:W-:-:S07]  /*4780*/  MOV R9, R0 ;  /* 0x0000000000097202 */ /* 0x000fce0000000f00 */
.L_x_59:
[----:B------:R-:W-:Y:S05]  /*4790*/  BSYNC.RECONVERGENT B1 ;  /* 0x0000000000017941 */ /* 0x000fea0003800200 */
.L_x_58:
[----:B------:R-:W-:Y:S01]  /*47a0*/  IABS R19, R2 ;  /* 0x0000000200137213 */ /* 0x000fe20000000000 */
[----:B------:R-:W-:Y:S01]  /*47b0*/  VIADD R13, R13, UR10 ;  /* 0x0000000a0d0d7c36 */ /* 0x000fe20008000000 */
[----:B------:R-:W-:Y:S01]  /*47c0*/  IADD3 R16, PT, PT, R16, UR5, RZ ;  /* 0x0000000510107c10 */ /* 0x000fe2000fffe0ff */
[----:B------:R-:W-:Y:S01]  /*47d0*/  BSSY.RECONVERGENT B1, `(.L_x_60) ;  /* 0x000002c000017945 */ /* 0x000fe20003800200 */
[----:B------:R-:W0:Y:S08]  /*47e0*/  I2F.RP R3, R19 ;  /* 0x0000001300037306 */ /* 0x000e300000209400 */
[----:B0-----:R-:W0:Y:S02]  /*47f0*/  MUFU.RCP R3, R3 ;  /* 0x0000000300037308 */ /* 0x001e240000001000 */
[----:B0-----:R-:W-:-:S06]  /*4800*/  VIADD R10, R3, 0xffffffe ;  /* 0x0ffffffe030a7836 */ /* 0x001fcc0000000000 */
[----:B------:R0:W3:Y:S02]  /*4810*/  F2I.FTZ.U32.TRUNC.NTZ R11, R10 ;  /* 0x0000000a000b7305 */ /* 0x0000e4000021f000 */
[----:B0-----:R-:W-:Y:S01]  /*4820*/  HFMA2 R10, -RZ, RZ, 0, 0 ;  /* 0x00000000ff0a7431 */ /* 0x001fe200000001ff */
[----:B---3--:R-:W-:-:S05]  /*4830*/  IADD3 R0, PT, PT, RZ, -R11, RZ ;  /* 0x8000000bff007210 */ /* 0x008fca0007ffe0ff */
[----:B--2---:R-:W-:Y:S01]  /*4840*/  IMAD R21, R0, R19, RZ ;  /* 0x0000001300157224 */ /* 0x004fe200078e02ff */
[----:B------:R-:W-:-:S03]  /*4850*/  IABS R0, R13 ;  /* 0x0000000d00007213 */ /* 0x000fc60000000000 */
[----:B------:R-:W-:-:S04]  /*4860*/  IMAD.HI.U32 R21, R11, R21, R10 ;  /* 0x000000150b157227 */ /* 0x000fc800078e000a */
[----:B------:R-:W-:Y:S02]  /*4870*/  IMAD R11, R16, R2, R17 ;  /* 0x00000002100b7224 */ /* 0x000fe400078e0211 */
[----:B------:R-:W-:-:S04]  /*4880*/  IMAD.HI.U32 R12, R21, R0, RZ ;  /* 0x00000000150c7227 */ /* 0x000fc800078e00ff */
[----:B------:R-:W-:Y:S02]  /*4890*/  IMAD.MOV R3, RZ, RZ, -R12 ;  /* 0x000000ffff037224 */ /* 0x000fe400078e0a0c */
[----:B-1----:R-:W-:-:S04]  /*48a0*/  IMAD.WIDE R10, R11, 0x4, R14 ;  /* 0x000000040b0a7825 */ /* 0x002fc800078e020e */
[C---:B------:R-:W-:Y:S01]  /*48b0*/  IMAD R0, R19.reuse, R3, R0 ;  /* 0x0000000313007224 */ /* 0x040fe200078e0200 */
[----:B------:R-:W-:Y:S04]  /*48c0*/  STG.E desc[UR14][R10.64], R9 ;  /* 0x000000090a007986 */ /* 0x000fe8000c10190e */
        /* <DEDUP_REMOVED lines=12> */
[----:B------:R-:W-:-:S05]  /*4990*/  LEA R3, R12, R5, 0x2 ;  /* 0x000000050c037211 */ /* 0x000fca00078e10ff */
[----:B------:R-:W0:Y:S02]  /*49a0*/  LDS R19, [R3] ;  /* 0x0000000003137984 */ /* 0x000e240000000800 */
[----:B0-----:R-:W0:Y:S08]  /*49b0*/  MUFU.RCP R18, R19 ;  /* 0x0000001300127308 */ /* 0x001e300000001000 */
[----:B------:R-:W1:Y:S01]  /*49c0*/  FCHK P0, R0, R19 ;  /* 0x0000001300007302 */ /* 0x000e620000000000 */
[----:B0-----:R-:W-:-:S04]  /*49d0*/  FFMA R17, -R19, R18, 1 ;  /* 0x3f80000013117423 */ /* 0x001fc80000000112 */
[----:B------:R-:W-:Y:S01]  /*49e0*/  FFMA R17, R18, R17, R18 ;  /* 0x0000001112117223 */ /* 0x000fe20000000012 */
[----:B------:R-:W-:-:S03]  /*49f0*/  IMAD.MOV R18, RZ, RZ, -R12 ;  /* 0x000000ffff127224 */ /* 0x000fc600078e0a0c */
[----:B------:R-:W-:-:S04]  /*4a00*/  FFMA R16, R0, R17, RZ ;  /* 0x0000001100107223 */ /* 0x000fc800000000ff */
[----:B------:R-:W-:-:S04]  /*4a10*/  FFMA R3, -R19, R16, R0 ;  /* 0x0000001013037223 */ /* 0x000fc80000000100 */
[----:B------:R-:W-:Y:S01]  /*4a20*/  FFMA R3, R17, R3, R16 ;  /* 0x0000000311037223 */ /* 0x000fe20000000010 */
[----:B------:R-:W-:Y:S01]  /*4a30*/  IMAD R17, R2, R18, R13 ;  /* 0x0000001202117224 */ /* 0x000fe200078e020d */
[----:B-1----:R-:W-:Y:S06]  /*4a40*/  @!P0 BRA `(.L_x_61) ;  /* 0x0000000000108947 */ /* 0x002fec0003800000 */
[----:B------:R-:W-:Y:S02]  /*4a50*/  MOV R3, R19 ;  /* 0x0000001300037202 */ /* 0x000fe40000000f00 */
[----:B------:R-:W-:-:S07]  /*4a60*/  MOV R10, 0x4a80 ;  /* 0x00004a80000a7802 */ /* 0x000fce0000000f00 */
[----:B------:R-:W-:Y:S05]  /*4a70*/  CALL.REL.NOINC `($__internal_2_$__cuda_sm3x_div_rn_noftz_f32_slowpath) ;  /* 0x0000001800447944 */ /* 0x000fea0003c00000 */
[----:B------:R-:W-:-:S07]  /*4a80*/  IMAD.MOV.U32 R3, RZ, RZ, R0 ;  /* 0x000000ffff037224 */ /* 0x000fce00078e0000 */
.L_x_61:
[----:B------:R-:W-:Y:S05]  /*4a90*/  BSYNC.RECONVERGENT B1 ;  /* 0x0000000000017941 */ /* 0x000fea0003800200 */
.L_x_60:
[----:B------:R-:W-:Y:S01]  /*4aa0*/  IABS R19, R2 ;  /* 0x0000000200137213 */ /* 0x000fe20000000000 */
[----:B------:R-:W-:Y:S01]  /*4ab0*/  VIADD R12, R12, UR5 ;  /* 0x000000050c0c7c36 */ /* 0x000fe20008000000 */
[----:B------:R-:W-:Y:S01]  /*4ac0*/  IADD3 R13, PT, PT, R13, UR10, RZ ;  /* 0x0000000a0d0d7c10 */ /* 0x000fe2000fffe0ff */
[----:B------:R-:W-:Y:S01]  /*4ad0*/  BSSY.RECONVERGENT B1, `(.L_x_62) ;  /* 0x000002c000017945 */ /* 0x000fe20003800200 */
[----:B------:R-:W0:Y:S08]  /*4ae0*/  I2F.RP R9, R19 ;  /* 0x0000001300097306 */ /* 0x000e300000209400 */
[----:B0-----:R-:W0:Y:S02]  /*4af0*/  MUFU.RCP R9, R9 ;  /* 0x0000000900097308 */ /* 0x001e240000001000 */
[----:B0-----:R-:W-:-:S06]  /*4b00*/  IADD3 R10, PT, PT, R9, 0xffffffe, RZ ;  /* 0x0ffffffe090a7810 */ /* 0x001fcc0007ffe0ff */
[----:B------:R0:W1:Y:S02]  /*4b10*/  F2I.FTZ.U32.TRUNC.NTZ R11, R10 ;  /* 0x0000000a000b7305 */ /* 0x000064000021f000 */
[----:B0-----:R-:W-:Y:S02]  /*4b20*/  IMAD.MOV.U32 R10, RZ, RZ, RZ ;  /* 0x000000ffff0a7224 */ /* 0x001fe400078e00ff */
[----:B-1----:R-:W-:-:S04]  /*4b30*/  IMAD.MOV R0, RZ, RZ, -R11 ;  /* 0x000000ffff007224 */ /* 0x002fc800078e0a0b */
[----:B------:R-:W-:Y:S01]  /*4b40*/  IMAD R21, R0, R19, RZ ;  /* 0x0000001300157224 */ /* 0x000fe200078e02ff */
[----:B------:R-:W-:-:S03]  /*4b50*/  IABS R0, R13 ;  /* 0x0000000d00007213 */ /* 0x000fc60000000000 */
[----:B------:R-:W-:-:S04]  /*4b60*/  IMAD.HI.U32 R21, R11, R21, R10 ;  /* 0x000000150b157227 */ /* 0x000fc800078e000a */
[----:B------:R-:W-:Y:S02]  /*4b70*/  IMAD R11, R12, R2, R17 ;  /* 0x000000020c0b7224 */ /* 0x000fe400078e0211 */
[----:B------:R-:W-:-:S04]  /*4b80*/  IMAD.HI.U32 R16, R21, R0, RZ ;  /* 0x0000000015107227 */ /* 0x000fc800078e00ff */
[----:B------:R-:W-:Y:S01]  /*4b90*/  IMAD.WIDE R10, R11, 0x4, R14 ;  /* 0x000000040b0a7825 */ /* 0x000fe200078e020e */
[----:B------:R-:W-:-:S04]  /*4ba0*/  IADD3 R9, PT, PT, -R16, RZ, RZ ;  /* 0x000000ff10097210 */ /* 0x000fc80007ffe1ff */
[----:B------:R-:W-:Y:S01]  /*4bb0*/  STG.E desc[UR14][R10.64], R3 ;  /* 0x000000030a007986 */ /* 0x000fe2000c10190e */
        /* <DEDUP_REMOVED lines=13> */
[----:B------:R-:W-:-:S05]  /*4c90*/  IMAD R9, R16, 0x4, R5 ;  /* 0x0000000410097824 */ /* 0x000fca00078e0205 */
[----:B------:R-:W0:Y:S02]  /*4ca0*/  LDS R19, [R9] ;  /* 0x0000000009137984 */ /* 0x000e240000000800 */
[----:B0-----:R-:W0:Y:S08]  /*4cb0*/  MUFU.RCP R18, R19 ;  /* 0x0000001300127308 */ /* 0x001e300000001000 */
[----:B------:R-:W1:Y:S01]  /*4cc0*/  FCHK P0, R0, R19 ;  /* 0x0000001300007302 */ /* 0x000e620000000000 */
[----:B0-----:R-:W-:-:S04]  /*4cd0*/  FFMA R17, -R19, R18, 1 ;  /* 0x3f80000013117423 */ /* 0x001fc80000000112 */
[----:B------:R-:W-:Y:S01]  /*4ce0*/  FFMA R17, R18, R17, R18 ;  /* 0x0000001112117223 */ /* 0x000fe20000000012 */
[----:B------:R-:W-:-:S03]  /*4cf0*/  IADD3 R18, PT, PT, -R16, RZ, RZ ;  /* 0x000000ff10127210 */ /* 0x000fc60007ffe1ff */
[----:B------:R-:W-:-:S04]  /*4d00*/  FFMA R12, R0, R17, RZ ;  /* 0x00000011000c7223 */ /* 0x000fc800000000ff */
[----:B------:R-:W-:-:S04]  /*4d10*/  FFMA R9, -R19, R12, R0 ;  /* 0x0000000c13097223 */ /* 0x000fc80000000100 */
[----:B------:R-:W-:Y:S01]  /*4d20*/  FFMA R9, R17, R9, R12 ;  /* 0x0000000911097223 */ /* 0x000fe2000000000c */
[----:B------:R-:W-:Y:S01]  /*4d30*/  IMAD R17, R2, R18, R13 ;  /* 0x0000001202117224 */ /* 0x000fe200078e020d */
[----:B-1----:R-:W-:Y:S06]  /*4d40*/  @!P0 BRA `(.L_x_63) ;  /* 0x0000000000108947 */ /* 0x002fec0003800000 */
[----:B------:R-:W-:Y:S01]  /*4d50*/  IMAD.MOV.U32 R3, RZ, RZ, R19 ;  /* 0x000000ffff037224 */ /* 0x000fe200078e0013 */
[----:B------:R-:W-:-:S07]  /*4d60*/  MOV R10, 0x4d80 ;  /* 0x00004d80000a7802 */ /* 0x000fce0000000f00 */
[----:B------:R-:W-:Y:S05]  /*4d70*/  CALL.REL.NOINC `($__internal_2_$__cuda_sm3x_div_rn_noftz_f32_slowpath) ;  /* 0x0000001400847944 */ /* 0x000fea0003c00000 */
[----:B------:R-:W-:-:S07]  /*4d80*/  MOV R9, R0 ;  /* 0x0000000000097202 */ /* 0x000fce0000000f00 */
.L_x_63:
[----:B------:R-:W-:Y:S05]  /*4d90*/  BSYNC.RECONVERGENT B1 ;  /* 0x0000000000017941 */ /* 0x000fea0003800200 */
.L_x_62:
[----:B------:R-:W-:Y:S01]  /*4da0*/  IABS R19, R2 ;  /* 0x0000000200137213 */ /* 0x000fe20000000000 */
[----:B------:R-:W-:Y:S01]  /*4db0*/  VIADD R13, R13, UR10 ;  /* 0x0000000a0d0d7c36 */ /* 0x000fe20008000000 */
[----:B------:R-:W-:Y:S01]  /*4dc0*/  BSSY.RECONVERGENT B1, `(.L_x_64) ;  /* 0x000002d000017945 */ /* 0x000fe20003800200 */
[----:B------:R-:W-:Y:S01]  /*4dd0*/  VIADD R16, R16, UR5 ;  /* 0x0000000510107c36 */ /* 0x000fe20008000000 */
[----:B------:R-:W0:Y:S08]  /*4de0*/  I2F.RP R3, R19 ;  /* 0x0000001300037306 */ /* 0x000e300000209400 */
[----:B0-----:R-:W0:Y:S02]  /*4df0*/  MUFU.RCP R3, R3 ;  /* 0x0000000300037308 */ /* 0x001e240000001000 */
[----:B0-----:R-:W-:-:S06]  /*4e00*/  VIADD R10, R3, 0xffffffe ;  /* 0x0ffffffe030a7836 */ /* 0x001fcc0000000000 */
[----:B------:R0:W1:Y:S02]  /*4e10*/  F2I.FTZ.U32.TRUNC.NTZ R11, R10 ;  /* 0x0000000a000b7305 */ /* 0x000064000021f000 */
[----:B0-----:R-:W-:Y:S01]  /*4e20*/  HFMA2 R10, -RZ, RZ, 0, 0 ;  /* 0x00000000ff0a7431 */ /* 0x001fe200000001ff */
[----:B-1----:R-:W-:-:S05]  /*4e30*/  IADD3 R0, PT, PT, RZ, -R11, RZ ;  /* 0x8000000bff007210 */ /* 0x002fca0007ffe0ff */
[----:B------:R-:W-:Y:S01]  /*4e40*/  IMAD R21, R0, R19, RZ ;  /* 0x0000001300157224 */ /* 0x000fe200078e02ff */
[----:B------:R-:W-:-:S03]  /*4e50*/  IABS R0, R13 ;  /* 0x0000000d00007213 */ /* 0x000fc60000000000 */
[----:B------:R-:W-:-:S04]  /*4e60*/  IMAD.HI.U32 R21, R11, R21, R10 ;  /* 0x000000150b157227 */ /* 0x000fc800078e000a */
[----:B------:R-:W-:Y:S02]  /*4e70*/  IMAD R11, R16, R2, R17 ;  /* 0x00000002100b7224 */ /* 0x000fe400078e0211 */
[----:B------:R-:W-:-:S04]  /*4e80*/  IMAD.HI.U32 R12, R21, R0, RZ ;  /* 0x00000000150c7227 */ /* 0x000fc800078e00ff */
[----:B------:R-:W-:Y:S02]  /*4e90*/  IMAD.MOV R3, RZ, RZ, -R12 ;  /* 0x000000ffff037224 */ /* 0x000fe400078e0a0c */
[----:B------:R-:W-:-:S04]  /*4ea0*/  IMAD.WIDE R10, R11, 0x4, R14 ;  /* 0x000000040b0a7825 */ /* 0x000fc800078e020e */
        /* <DEDUP_REMOVED lines=8> */
[----:B------:R-:W-:Y:S02]  /*4f30*/  ISETP.GE.AND P2, PT, R0, RZ, PT ;  /* 0x000000ff0000720c */ /* 0x000fe40003f46270 */
[----:B------:R-:W-:-:S05]  /*4f40*/  LEA R0, R13, R4, 0x2 ;  /* 0x000000040d007211 */ /* 0x000fca00078e10ff */
        /* <DEDUP_REMOVED lines=20> */
.L_x_65:
[----:B------:R-:W-:Y:S05]  /*5090*/  BSYNC.RECONVERGENT B1 ;  /* 0x0000000000017941 */ /* 0x000fea0003800200 */
.L_x_64:
[----:B------:R-:W-:Y:S02]  /*50a0*/  IADD3 R9, PT, PT, R12, UR5, RZ ;  /* 0x000000050c097c10 */ /* 0x000fe4000fffe0ff */
[----:B------:R-:W-:-:S03]  /*50b0*/  IADD3 R13, PT, PT, R13, UR10, RZ ;  /* 0x0000000a0d0d7c10 */ /* 0x000fc6000fffe0ff */
[----:B------:R-:W-:Y:S01]  /*50c0*/  IMAD R9, R9, UR6, R16 ;  /* 0x0000000609097c24 */ /* 0x000fe2000f8e0210 */
[----:B------:R-:W-:-:S03]  /*50d0*/  ISETP.GE.AND P0, PT, R13, R6, PT ;  /* 0x000000060d00720c */ /* 0x000fc60003f06270 */
[----:B------:R-:W-:-:S05]  /*50e0*/  IMAD.WIDE R10, R9, 0x4, R14 ;  /* 0x00000004090a7825 */ /* 0x000fca00078e020e */
[----:B------:R4:W-:Y:S05]  /*50f0*/  STG.E desc[UR14][R10.64], R3 ;  /* 0x000000030a007986 */ /* 0x0009ea000c10190e */
[----:B------:R-:W-:Y:S05]  /*5100*/  @!P0 BRA `(.L_x_66) ;  /* 0xfffffff000fc8947 */ /* 0x000fea000383ffff */
.L_x_52:
[----:B------:R-:W-:Y:S05]  /*5110*/  BSYNC.RECONVERGENT B0 ;  /* 0x0000000000007941 */ /* 0x000fea0003800200 */
.L_x_51:
[----:B------:R-:W-:-:S13]  /*5120*/  ISETP.GE.AND P0, PT, R8, R7, PT ;  /* 0x000000070800720c */ /* 0x000fda0003f06270 */
[----:B------:R-:W-:Y:S05]  /*5130*/  @P0 EXIT ;  /* 0x000000000000094d */ /* 0x000fea0003800000 */
[----:B------:R-:W5:Y:S01]  /*5140*/  I2F.U32.RP R6, UR10 ;  /* 0x0000000a00067d06 */ /* 0x000f620008209000 */
[----:B------:R-:W-:Y:S01]  /*5150*/  IADD3 R4, PT, PT, R8, UR10, RZ ;  /* 0x0000000a08047c10 */ /* 0x000fe2000fffe0ff */
[----:B------:R-:W-:Y:S01]  /*5160*/  BSSY.RECONVERGENT B0, `(.L_x_67) ;  /* 0x000004c000007945 */ /* 0x000fe20003800200 */
[----:B------:R-:W-:Y:S02]  /*5170*/  ISETP.NE.U32.AND P2, PT, RZ, UR10, PT ;  /* 0x0000000aff007c0c */ /* 0x000fe4000bf45070 */
[----:B------:R-:W-:Y:S02]  /*5180*/  ISETP.GE.AND P0, PT, R4, R7, PT ;  /* 0x000000070400720c */ /* 0x000fe40003f06270 */
[----:B------:R-:W-:Y:S02]  /*5190*/  VIMNMX R0, PT, PT, R7, R4, !PT ;  /* 0x0000000407007248 */ /* 0x000fe40007fe0100 */
[----:B---3--:R-:W-:-:S04]  /*51a0*/  SEL R9, RZ, 0x1, P0 ;  /* 0x00000001ff097807 */ /* 0x008fc80000000000 */
[----:B------:R-:W-:Y:S01]  /*51b0*/  IADD3 R0, PT, PT, R0, -R4, -R9 ;  /* 0x8000000400007210 */ /* 0x000fe20007ffe809 */
[----:B-----5:R-:W0:Y:S02]  /*51c0*/  MUFU.RCP R6, R6 ;  /* 0x0000000600067308 */ /* 0x020e240000001000 */
[----:B0-----:R-:W-:-:S06]  /*51d0*/  VIADD R2, R6, 0xffffffe ;  /* 0x0ffffffe06027836 */ /* 0x001fcc0000000000 */
[----:B----4-:R0:W3:Y:S02]  /*51e0*/  F2I.FTZ.U32.TRUNC.NTZ R3, R2 ;  /* 0x0000000200037305 */ /* 0x0100e4000021f000 */
[----:B0-----:R-:W-:Y:S01]  /*51f0*/  IMAD.MOV.U32 R2, RZ, RZ, RZ ;  /* 0x000000ffff027224 */ /* 0x001fe200078e00ff */
[----:B---3--:R-:W-:-:S05]  /*5200*/  IADD3 R11, PT, PT, RZ, -R3, RZ ;  /* 0x80000003ff0b7210 */ /* 0x008fca0007ffe0ff */
[----:B------:R-:W-:-:S04]  /*5210*/  IMAD R11, R11, UR10, RZ ;  /* 0x0000000a0b0b7c24 */ /* 0x000fc8000f8e02ff */
[----:B------:R-:W-:-:S06]  /*5220*/  IMAD.HI.U32 R11, R3, R11, R2 ;  /* 0x0000000b030b7227 */ /* 0x000fcc00078e0002 */
[----:B------:R-:W-:-:S05]  /*5230*/  IMAD.HI.U32 R2, R11, R0, RZ ;  /* 0x000000000b027227 */ /* 0x000fca00078e00ff */
[----:B------:R-:W-:-:S05]  /*5240*/  IADD3 R3, PT, PT, -R2, RZ, RZ ;  /* 0x000000ff02037210 */ /* 0x000fca0007ffe1ff */
[----:B------:R-:W-:-:S05]  /*5250*/  IMAD R0, R3, UR10, R0 ;  /* 0x0000000a03007c24 */ /* 0x000fca000f8e0200 */
[----:B------:R-:W-:-:S13]  /*5260*/  ISETP.GE.U32.AND P0, PT, R0, UR10, PT ;  /* 0x0000000a00007c0c */ /* 0x000fda000bf06070 */
[----:B------:R-:W-:Y:S01]  /*5270*/  @P0 IADD3 R0, PT, PT, R0, -UR10, RZ ;  /* 0x8000000a00000c10 */ /* 0x000fe2000fffe0ff */
[----:B------:R-:W-:-:S03]  /*5280*/  @P0 VIADD R2, R2, 0x1 ;  /* 0x0000000102020836 */ /* 0x000fc60000000000 */
[----:B------:R-:W-:-:S13]  /*5290*/  ISETP.GE.U32.AND P1, PT, R0, UR10, PT ;  /* 0x0000000a00007c0c */ /* 0x000fda000bf26070 */
[----:B------:R-:W-:Y:S02]  /*52a0*/  @P1 IADD3 R2, PT, PT, R2, 0x1, RZ ;  /* 0x0000000102021810 */ /* 0x000fe40007ffe0ff */
[----:B------:R-:W-:-:S04]  /*52b0*/  @!P2 LOP3.LUT R2, RZ, UR10, RZ, 0x33, !PT ;  /* 0x0000000aff02ac12 */ /* 0x000fc8000f8e33ff */
[----:B------:R-:W-:-:S04]  /*52c0*/  IADD3 R4, PT, PT, R9, R2, RZ ;  /* 0x0000000209047210 */ /* 0x000fc80007ffe0ff */
[C---:B------:R-:W-:Y:S02]  /*52d0*/  LOP3.LUT R0, R4.reuse, 0x3, RZ, 0xc0, !PT ;  /* 0x0000000304007812 */ /* 0x040fe400078ec0ff */
[----:B------:R-:W-:Y:S02]  /*52e0*/  ISETP.GE.U32.AND P1, PT, R4, 0x3, PT ;  /* 0x000000030400780c */ /* 0x000fe40003f26070 */
[----:B------:R-:W-:-:S13]  /*52f0*/  ISETP.NE.AND P0, PT, R0, 0x3, PT ;  /* 0x000000030000780c */ /* 0x000fda0003f05270 */
[----:B------:R-:W-:Y:S05]  /*5300*/  @!P0 BRA `(.L_x_68) ;  /* 0x0000000000c48947 */ /* 0x000fea0003800000 */
[----:B------:R-:W0:Y:S01]  /*5310*/  S2UR UR6, SR_CgaCtaId ;  /* 0x00000000000679c3 */ /* 0x000e220000008800 */
[----:B------:R-:W-:Y:S01]  /*5320*/  VIADD R4, R4, 0x1 ;  /* 0x0000000104047836 */ /* 0x000fe20000000000 */
[----:B------:R-:W-:Y:S01]  /*5330*/  UMOV UR4, 0x400 ;  /* 0x0000040000047882 */ /* 0x000fe20000000000 */
[----:B------:R-:W-:-:S03]  /*5340*/  IADD3 R11, PT, PT, R8, UR5, RZ ;  /* 0x00000005080b7c10 */ /* 0x000fc6000fffe0ff */
[----:B------:R-:W-:Y:S02]  /*5350*/  LOP3.LUT R13, R4, 0x3, RZ, 0xc0, !PT ;  /* 0x00000003040d7812 */ /* 0x000fe400078ec0ff */
[----:B------:R-:W3:Y:S02]  /*5360*/  LDC R0, c[0x0][0x3b0] ;  /* 0x0000ec00ff007b82 */ /* 0x000ee40000000800 */
[----:B------:R-:W-:-:S06]  /*5370*/  IADD3 R4, PT, PT, -R13, RZ, RZ ;  /* 0x000000ff0d047210 */ /* 0x000fcc0007ffe1ff */
[----:B------:R-:W4:Y:S01]  /*5380*/  LDC.64 R2, c[0x0][0x3a0] ;  /* 0x0000e800ff027b82 */ /* 0x000f220000000a00 */
[----:B0-----:R-:W-:-:S06]  /*5390*/  ULEA UR4, UR6, UR4, 0x18 ;  /* 0x0000000406047291 */ /* 0x001fcc000f8ec0ff */
[----:B------:R-:W-:Y:S01]  /*53a0*/  LEA R9, R8, UR4, 0x2 ;  /* 0x0000000408097c11 */ /* 0x000fe2000f8e10ff */
[----:B------:R-:W-:-:S07]  /*53b0*/  IMAD R8, R13, UR10, R8 ;  /* 0x0000000a0d087c24 */ /* 0x000fce000f8e0208 */
.L_x_69:
[----:B---3--:R-:W-:Y:S01]  /*53c0*/  IMAD R10, R0, 0x4, R9 ;  /* 0x00000004000a7824 */ /* 0x008fe200078e0209 */
[----:B------:R-:W-:Y:S01]  /*53d0*/  IADD3 R4, PT, PT, R4, 0x1, RZ ;  /* 0x0000000104047810 */ /* 0x000fe20007ffe0ff */
[----:B-1----:R-:W-:-:S03]  /*53e0*/  IMAD.MOV.U32 R15, RZ, RZ, 0x3e055027 ;  /* 0x3e055027ff0f7424 */ /* 0x002fc600078e00ff */
[----:B------:R-:W0:Y:S04]  /*53f0*/  LDS R6, [R10] ;  /* 0x000000000a067984 */ /* 0x000e280000000800 */
[----:B------:R-:W1:Y:S01]  /*5400*/  LDS R10, [R9] ;  /* 0x00000000090a7984 */ /* 0x000e620000000800 */
[----:B0-----:R-:W-:-:S13]  /*5410*/  FSETP.GEU.AND P0, PT, R6, 1.175494350822287508e-38, PT ;  /* 0x008000000600780b */ /* 0x001fda0003f0e000 */
[----:B------:R-:W-:-:S05]  /*5420*/  @!P0 FMUL R6, R6, 8388608 ;  /* 0x4b00000006068820 */ /* 0x000fca0000400000 */
[----:B------:R-:W-:-:S04]  /*5430*/  IADD3 R12, PT, PT, R6, -0x3f2aaaab, RZ ;  /* 0xc0d55555060c7810 */ /* 0x000fc80007ffe0ff */
[----:B------:R-:W-:-:S04]  /*5440*/  LOP3.LUT R13, R12, 0xff800000, RZ, 0xc0, !PT ;  /* 0xff8000000c0d7812 */ /* 0x000fc800078ec0ff */
[-C--:B------:R-:W-:Y:S02]  /*5450*/  IADD3 R12, PT, PT, R6, -R13.reuse, RZ ;  /* 0x8000000d060c7210 */ /* 0x080fe40007ffe0ff */
[----:B------:R-:W-:-:S03]  /*5460*/  I2FP.F32.S32 R13, R13 ;  /* 0x0000000d000d7245 */ /* 0x000fc60000201400 */
[----:B------:R-:W-:Y:S01]  /*5470*/  FADD R14, R12, -1 ;  /* 0xbf8000000c0e7421 */ /* 0x000fe20000000000 */
[----:B------:R-:W-:Y:S02]  /*5480*/  FSEL R12, RZ, -23, P0 ;  /* 0xc1b80000ff0c7808 */ /* 0x000fe40000000000 */
[----:B------:R-:W-:Y:S01]  /*5490*/  ISETP.GT.U32.AND P0, PT, R6, 0x7f7fffff, PT ;  /* 0x7f7fffff0600780c */ /* 0x000fe20003f04070 */
[C---:B------:R-:W-:Y:S02]  /*54a0*/  FFMA R15, R14.reuse, -R15, 0.14084610342979431152 ;  /* 0x3e1039f60e0f7423 */ /* 0x040fe4000000080f */
[----:B------:R-:W-:Y:S01]  /*54b0*/  FFMA R12, R13, 1.1920928955078125e-07, R12 ;  /* 0x340000000d0c7823 */ /* 0x000fe2000000000c */
[----:B------:R-:W-:Y:S01]  /*54c0*/  MOV R13, 0x7f800000 ;  /* 0x7f800000000d7802 */ /* 0x000fe20000000f00 */
[----:B------:R-:W-:-:S04]  /*54d0*/  FFMA R15, R14, R15, -0.12148627638816833496 ;  /* 0xbdf8cdcc0e0f7423 */ /* 0x000fc8000000000f */
[----:B------:R-:W-:-:S04]  /*54e0*/  FFMA R15, R14, R15, 0.13980610668659210205 ;  /* 0x3e0f29550e0f7423 */ /* 0x000fc8000000000f */
[----:B------:R-:W-:-:S04]  /*54f0*/  FFMA R15, R14, R15, -0.16684235632419586182 ;  /* 0xbe2ad8b90e0f7423 */ /* 0x000fc8000000000f */
[----:B------:R-:W-:-:S04]  /*5500*/  FFMA R15, R14, R15, 0.20012299716472625732 ;  /* 0x3e4ced0b0e0f7423 */ /* 0x000fc8000000000f */
[----:B------:R-:W-:-:S04]  /*5510*/  FFMA R15, R14, R15, -0.24999669194221496582 ;  /* 0xbe7fff220e0f7423 */ /* 0x000fc8000000000f */
[----:B------:R-:W-:-:S04]  /*5520*/  FFMA R15, R14, R15, 0.33333182334899902344 ;  /* 0x3eaaaa780e0f7423 */ /* 0x000fc8000000000f */
[----:B------:R-:W-:-:S04]  /*5530*/  FFMA R15, R14, R15, -0.5 ;  /* 0xbf0000000e0f7423 */ /* 0x000fc8000000000f */
[----:B------:R-:W-:-:S04]  /*5540*/  FMUL R15, R14, R15 ;  /* 0x0000000f0e0f7220 */ /* 0x000fc80000400000 */
[----:B------:R-:W-:-:S04]  /*5550*/  FFMA R15, R14, R15, R14 ;  /* 0x0000000f0e0f7223 */ /* 0x000fc8000000000e */
[----:B------:R-:W-:Y:S01]  /*5560*/  FFMA R12, R12, 0.69314718246459960938, R15 ;  /* 0x3f3172180c0c7823 */ /* 0x000fe2000000000f */
[C---:B------:R-:W-:Y:S01]  /*5570*/  @P0 FFMA R12, R6.reuse, R13, +INF ;  /* 0x7f800000060c0423 */ /* 0x040fe2000000000d */
[----:B------:R-:W-:Y:S02]  /*5580*/  FSETP.NEU.AND P0, PT, R6, RZ, PT ;  /* 0x000000ff0600720b */ /* 0x000fe40003f0d000 */
[----:B------:R-:W0:Y:S02]  /*5590*/  LDC R6, c[0x0][0x360] ;  /* 0x0000d800ff067b82 */ /* 0x000e240000000800 */
[----:B------:R-:W-:Y:S01]  /*55a0*/  FSEL R15, R12, -INF , P0 ;  /* 0xff8000000c0f7808 */ /* 0x000fe20000000000 */
[C---:B----4-:R-:W-:Y:S01]  /*55b0*/  IMAD.WIDE R12, R11.reuse, 0x4, R2 ;  /* 0x000000040b0c7825 */ /* 0x050fe200078e0202 */
[----:B------:R-:W-:Y:S02]  /*55c0*/  ISETP.NE.AND P0, PT, R4, RZ, PT ;  /* 0x000000ff0400720c */ /* 0x000fe40003f05270 */
[----:B------:R-:W-:Y:S01]  /*55d0*/  IADD3 R11, PT, PT, R11, UR10, RZ ;  /* 0x0000000a0b0b7c10 */ /* 0x000fe2000fffe0ff */
[----:B-1----:R-:W-:-:S05]  /*55e0*/  FADD R15, R10, R15 ;  /* 0x0000000f0a0f7221 */ /* 0x002fca0000000000 */
[----:B------:R1:W-:Y:S01]  /*55f0*/  STG.E desc[UR14][R12.64], R15 ;  /* 0x0000000f0c007986 */ /* 0x0003e2000c10190e */
[----:B0-----:R-:W-:-:S04]  /*5600*/  IMAD R9, R6, 0x4, R9 ;  /* 0x0000000406097824 */ /* 0x001fc800078e0209 */
[----:B-1----:R-:W-:Y:S05]  /*5610*/  @P0 BRA `(.L_x_69) ;  /* 0xfffffffc00680947 */ /* 0x002fea000383ffff */
.L_x_68:
[----:B------:R-:W-:Y:S05]  /*5620*/  BSYNC.RECONVERGENT B0 ;  /* 0x0000000000007941 */ /* 0x000fea0003800200 */
.L_x_67:
[----:B------:R-:W-:Y:S05]  /*5630*/  @!P1 EXIT ;  /* 0x000000000000994d */ /* 0x000fea0003800000 */
[----:B------:R-:W0:Y:S01]  /*5640*/  S2UR UR7, SR_CgaCtaId ;  /* 0x00000000000779c3 */ /* 0x000e220000008800 */
[----:B------:R-:W-:Y:S01]  /*5650*/  UMOV UR6, 0x400 ;  /* 0x0000040000067882 */ /* 0x000fe20000000000 */
[----:B------:R-:W-:-:S06]  /*5660*/  USHF.L.U32 UR4, UR10, 0x2, URZ ;  /* 0x000000020a047899 */ /* 0x000fcc00080006ff */
[----:B------:R-:W3:Y:S01]  /*5670*/  LDC.64 R2, c[0x0][0x3a0] ;  /* 0x0000e800ff027b82 */ /* 0x000ee20000000a00 */
[----:B0-----:R-:W-:-:S12]  /*5680*/  ULEA UR6, UR7, UR6, 0x18 ;  /* 0x0000000607067291 */ /* 0x001fd8000f8ec0ff */
.L_x_70:
[C---:B------:R-:W-:Y:S02]  /*5690*/  LEA R6, R8.reuse, R5, 0x2 ;  /* 0x0000000508067211 */ /* 0x040fe400078e10ff */
[----:B--2---:R-:W-:-:S03]  /*56a0*/  LEA R20, R8, UR6, 0x2 ;  /* 0x0000000608147c11 */ /* 0x004fc6000f8e10ff */
[----:B0-----:R-:W0:Y:S01]  /*56b0*/  LDS R12, [R6] ;  /* 0x00000000060c7984 */ /* 0x001e220000000800 */
[----:B------:R-:W-:-:S03]  /*56c0*/  VIADD R4, R6, UR4 ;  /* 0x0000000406047c36 */ /* 0x000fc60008000000 */
[----:B------:R2:W4:Y:S02]  /*56d0*/  LDS R10, [R6+UR4] ;  /* 0x00000004060a7984 */ /* 0x0005240008000800 */
[----:B------:R-:W-:Y:S02]  /*56e0*/  IADD3 R0, PT, PT, R4, UR4, RZ ;  /* 0x0000000404007c10 */ /* 0x000fe4000fffe0ff */
[----:B------:R-:W5:Y:S04]  /*56f0*/  LDS R4, [R4+UR4] ;  /* 0x0000000404047984 */ /* 0x000f680008000800 */
[----:B------:R-:W1:Y:S01]  /*5700*/  LDS R0, [R0+UR4] ;  /* 0x0000000400007984 */ /* 0x000e620008000800 */
[----:B--2---:R-:W-:-:S03]  /*5710*/  HFMA2 R6, -RZ, RZ, 1.5048828125, 33.21875 ;  /* 0x3e055027ff067431 */ /* 0x004fc600000001ff */
[----:B------:R-:W-:Y:S01]  /*5720*/  LDS R17, [R20+UR4] ;  /* 0x0000000414117984 */ /* 0x000fe20008000800 */
[----:B0-----:R-:W-:Y:S02]  /*5730*/  FSETP.GEU.AND P0, PT, R12, 1.175494350822287508e-38, PT ;  /* 0x008000000c00780b */ /* 0x001fe40003f0e000 */
[----:B----4-:R-:W-:Y:S02]  /*5740*/  FSETP.GEU.AND P2, PT, R10, 1.175494350822287508e-38, PT ;  /* 0x008000000a00780b */ /* 0x010fe40003f4e000 */
[----:B-----5:R-:W-:Y:S02]  /*5750*/  FSETP.GEU.AND P4, PT, R4, 1.175494350822287508e-38, PT ;  /* 0x008000000400780b */ /* 0x020fe40003f8e000 */
[----:B-1----:R-:W-:-:S07]  /*5760*/  FSETP.GEU.AND P1, PT, R0, 1.175494350822287508e-38, PT ;  /* 0x008000000000780b */ /* 0x002fce0003f2e000 */
[----:B------:R-:W-:Y:S02]  /*5770*/  @!P0 FMUL R12, R12, 8388608 ;  /* 0x4b0000000c0c8820 */ /* 0x000fe40000400000 */
[----:B------:R-:W-:-:S03]  /*5780*/  @!P2 FMUL R10, R10, 8388608 ;  /* 0x4b0000000a0aa820 */ /* 0x000fc60000400000 */
[----:B------:R-:W-:Y:S01]  /*5790*/  IADD3 R15, PT, PT, R12, -0x3f2aaaab, RZ ;  /* 0xc0d555550c0f7810 */ /* 0x000fe20007ffe0ff */
[----:B------:R-:W-:-:S03]  /*57a0*/  @!P4 FMUL R4, R4, 8388608 ;  /* 0x4b0000000404c820 */ /* 0x000fc60000400000 */
[----:B------:R-:W-:Y:S02]  /*57b0*/  LOP3.LUT R15, R15, 0xff800000, RZ, 0xc0, !PT ;  /* 0xff8000000f0f7812 */ /* 0x000fe400078ec0ff */
[----:B------:R-:W-:Y:S01]  /*57c0*/  IADD3 R9, PT, PT, R10, -0x3f2aaaab, RZ ;  /* 0xc0d555550a097810 */ /* 0x000fe20007ffe0ff */
[----:B------:R-:W-:Y:S01]  /*57d0*/  @!P1 FMUL R0, R0, 8388608 ;  /* 0x4b00000000009820 */ /* 0x000fe20000400000 */
[----:B------:R-:W-:Y:S01]  /*57e0*/  IADD3 R21, PT, PT, R4, -0x3f2aaaab, RZ ;  /* 0xc0d5555504157810 */ /* 0x000fe20007ffe0ff */
[----:B------:R-:W-:Y:S01]  /*57f0*/  IMAD.IADD R13, R12, 0x1, -R15 ;  /* 0x000000010c0d7824 */ /* 0x000fe200078e0a0f */
[----:B------:R-:W-:Y:S02]  /*5800*/  LOP3.LUT R9, R9, 0xff800000, RZ, 0xc0, !PT ;  /* 0xff80000009097812 */ /* 0x000fe400078ec0ff */
[----:B------:R-:W-:Y:S01]  /*5810*/  I2FP.F32.S32 R15, R15 ;  /* 0x0000000f000f7245 */ /* 0x000fe20000201400 */
[----:B------:R-:W-:Y:S01]  /*5820*/  FADD R13, R13, -1 ;  /* 0xbf8000000d0d7421 */ /* 0x000fe20000000000 */
[----:B------:R-:W-:Y:S01]  /*5830*/  LOP3.LUT R21, R21, 0xff800000, RZ, 0xc0, !PT ;  /* 0xff80000015157812 */ /* 0x000fe200078ec0ff */
[----:B------:R-:W-:Y:S01]  /*5840*/  IMAD.IADD R11, R10, 0x1, -R9 ;  /* 0x000000010a0b7824 */ /* 0x000fe200078e0a09 */
[----:B------:R-:W-:Y:S01]  /*5850*/  I2FP.F32.S32 R9, R9 ;  /* 0x0000000900097245 */ /* 0x000fe20000201400 */
[----:B------:R-:W-:Y:S01]  /*5860*/  FFMA R14, R13, -R6, 0.14084610342979431152 ;  /* 0x3e1039f60d0e7423 */ /* 0x000fe20000000806 */
[-C--:B------:R-:W-:Y:S01]  /*5870*/  IADD3 R19, PT, PT, R4, -R21.reuse, RZ ;  /* 0x8000001504137210 */ /* 0x080fe20007ffe0ff */
[----:B------:R-:W-:Y:S01]  /*5880*/  FADD R11, R11, -1 ;  /* 0xbf8000000b0b7421 */ /* 0x000fe20000000000 */
[----:B------:R-:W-:Y:S01]  /*5890*/  ISETP.GT.U32.AND P3, PT, R10, 0x7f7fffff, PT ;  /* 0x7f7fffff0a00780c */ /* 0x000fe20003f64070 */
[----:B------:R-:W-:Y:S01]  /*58a0*/  FFMA R14, R13, R14, -0.12148627638816833496 ;  /* 0xbdf8cdcc0d0e7423 */ /* 0x000fe2000000000e */
[----:B------:R-:W-:Y:S01]  /*58b0*/  I2FP.F32.S32 R21, R21 ;  /* 0x0000001500157245 */ /* 0x000fe20000201400 */
[----:B------:R-:W-:Y:S01]  /*58c0*/  FFMA R16, R11, -R6, 0.14084610342979431152 ;  /* 0x3e1039f60b107423 */ /* 0x000fe20000000806 */
[----:B------:R-:W-:Y:S01]  /*58d0*/  FADD R19, R19, -1 ;  /* 0xbf80000013137421 */ /* 0x000fe20000000000 */
[----:B------:R-:W-:-:S02]  /*58e0*/  FFMA R14, R13, R14, 0.13980610668659210205 ;  /* 0x3e0f29550d0e7423 */ /* 0x000fc4000000000e */
[----:B------:R-:W-:Y:S02]  /*58f0*/  FFMA R18, R11, R16, -0.12148627638816833496 ;  /* 0xbdf8cdcc0b127423 */ /* 0x000fe40000000010 */
[----:B------:R-:W-:Y:S02]  /*5900*/  FFMA R14, R13, R14, -0.16684235632419586182 ;  /* 0xbe2ad8b90d0e7423 */ /* 0x000fe4000000000e */
[----:B------:R-:W-:Y:S02]  /*5910*/  FFMA R18, R11, R18, 0.13980610668659210205 ;  /* 0x3e0f29550b127423 */ /* 0x000fe40000000012 */
[----:B------:R-:W-:Y:S02]  /*5920*/  FFMA R14, R13, R14, 0.20012299716472625732 ;  /* 0x3e4ced0b0d0e7423 */ /* 0x000fe4000000000e */
[----:B------:R-:W-:Y:S02]  /*5930*/  FFMA R18, R11, R18, -0.16684235632419586182 ;  /* 0xbe2ad8b90b127423 */ /* 0x000fe40000000012 */
[----:B------:R-:W-:-:S02]  /*5940*/  FFMA R14, R13, R14, -0.24999669194221496582 ;  /* 0xbe7fff220d0e7423 */ /* 0x000fc4000000000e */
[----:B------:R-:W-:Y:S02]  /*5950*/  FFMA R18, R11, R18, 0.20012299716472625732 ;  /* 0x3e4ced0b0b127423 */ /* 0x000fe40000000012 */
[----:B------:R-:W-:Y:S01]  /*5960*/  FFMA R16, R13, R14, 0.33333182334899902344 ;  /* 0x3eaaaa780d107423 */ /* 0x000fe2000000000e */
[----:B------:R-:W-:Y:S01]  /*5970*/  FSEL R14, RZ, -23, P0 ;  /* 0xc1b80000ff0e7808 */ /* 0x000fe20000000000 */
[----:B------:R-:W-:Y:S01]  /*5980*/  FFMA R18, R11, R18, -0.24999669194221496582 ;  /* 0xbe7fff220b127423 */ /* 0x000fe20000000012 */
[----:B------:R-:W-:Y:S01]  /*5990*/  FSETP.NEU.AND P0, PT, R12, RZ, PT ;  /* 0x000000ff0c00720b */ /* 0x000fe20003f0d000 */
[----:B------:R-:W-:Y:S02]  /*59a0*/  FFMA R16, R13, R16, -0.5 ;  /* 0xbf0000000d107423 */ /* 0x000fe40000000010 */
[----:B------:R-:W-:Y:S01]  /*59b0*/  FFMA R14, R15, 1.1920928955078125e-07, R14 ;  /* 0x340000000f0e7823 */ /* 0x000fe2000000000e */
[----:B------:R-:W-:Y:S01]  /*59c0*/  FFMA R18, R11, R18, 0.33333182334899902344 ;  /* 0x3eaaaa780b127423 */ /* 0x000fe20000000012 */
[----:B------:R-:W-:Y:S01]  /*59d0*/  FMUL R16, R13, R16 ;  /* 0x000000100d107220 */ /* 0x000fe20000400000 */
[----:B------:R-:W-:-:S02]  /*59e0*/  IADD3 R15, PT, PT, R0, -0x3f2aaaab, RZ ;  /* 0xc0d55555000f7810 */ /* 0x000fc40007ffe0ff */
[----:B------:R-:W-:Y:S01]  /*59f0*/  FFMA R18, R11, R18, -0.5 ;  /* 0xbf0000000b127423 */ /* 0x000fe20000000012 */
[----:B------:R-:W-:Y:S01]  /*5a00*/  FFMA R13, R13, R16, R13 ;  /* 0x000000100d0d7223 */ /* 0x000fe2000000000d */
[----:B------:R-:W-:Y:S01]  /*5a10*/  LOP3.LUT R15, R15, 0xff800000, RZ, 0xc0, !PT ;  /* 0xff8000000f0f7812 */ /* 0x000fe200078ec0ff */
[----:B------:R-:W-:Y:S02]  /*5a20*/  VIADD R16, R20, UR4 ;  /* 0x0000000414107c36 */ /* 0x000fe40008000000 */
[C---:B------:R-:W-:Y:S01]  /*5a30*/  FMUL R18, R11.reuse, R18 ;  /* 0x000000120b127220 */ /* 0x040fe20000400000 */
[----:B------:R-:W-:Y:S01]  /*5a40*/  FFMA R13, R14, 0.69314718246459960938, R13 ;  /* 0x3f3172180e0d7823 */ /* 0x000fe2000000000d */
[----:B------:R-:W-:Y:S02]  /*5a50*/  FSEL R14, RZ, -23, P2 ;  /* 0xc1b80000ff0e7808 */ /* 0x000fe40001000000 */
[----:B------:R-:W-:Y:S01]  /*5a60*/  ISETP.GT.U32.AND P2, PT, R12, 0x7f7fffff, PT ;  /* 0x7f7fffff0c00780c */ /* 0x000fe20003f44070 */
[----:B------:R-:W-:Y:S01]  /*5a70*/  FFMA R11, R11, R18, R11 ;  /* 0x000000120b0b7223 */ /* 0x000fe2000000000b */
[-C--:B------:R-:W-:Y:S01]  /*5a80*/  IADD3 R23, PT, PT, R0, -R15.reuse, RZ ;  /* 0x8000000f00177210 */ /* 0x080fe20007ffe0ff */
[----:B------:R-:W-:Y:S01]  /*5a90*/  FFMA R14, R9, 1.1920928955078125e-07, R14 ;  /* 0x34000000090e7823 */ /* 0x000fe2000000000e */
[----:B------:R-:W-:Y:S01]  /*5aa0*/  IMAD.MOV.U32 R9, RZ, RZ, 0x7f800000 ;  /* 0x7f800000ff097424 */ /* 0x000fe200078e00ff */
[----:B------:R-:W-:-:S02]  /*5ab0*/  I2FP.F32.S32 R15, R15 ;  /* 0x0000000f000f7245 */ /* 0x000fc40000201400 */
[----:B------:R-:W-:Y:S01]  /*5ac0*/  FADD R23, R23, -1 ;  /* 0xbf80000017177421 */ /* 0x000fe20000000000 */
[----:B------:R-:W-:Y:S01]  /*5ad0*/  FFMA R18, R14, 0.69314718246459960938, R11 ;  /* 0x3f3172180e127823 */ /* 0x000fe2000000000b */
[----:B------:R-:W-:Y:S01]  /*5ae0*/  IADD3 R11, PT, PT, R8, UR5, RZ ;  /* 0x00000005080b7c10 */ /* 0x000fe2000fffe0ff */
[----:B------:R0:W1:Y:S01]  /*5af0*/  LDS R14, [R20] ;  /* 0x00000000140e7984 */ /* 0x0000620000000800 */
[-C--:B------:R-:W-:Y:S01]  /*5b00*/  FFMA R22, R23, -R6.reuse, 0.14084610342979431152 ;  /* 0x3e1039f617167423 */ /* 0x080fe20000000806 */
[-C--:B------:R-:W-:Y:S01]  /*5b10*/  @P3 FFMA R18, R10, R9.reuse, +INF ;  /* 0x7f8000000a123423 */ /* 0x080fe20000000009 */
[----:B------:R-:W-:Y:S01]  /*5b20*/  @P2 FFMA R13, R12, R9, +INF ;  /* 0x7f8000000c0d2423 */ /* 0x000fe20000000009 */
[----:B------:R-:W-:Y:S01]  /*5b30*/  FFMA R12, R19, -R6, 0.14084610342979431152 ;  /* 0x3e1039f6130c7423 */ /* 0x000fe20000000806 */
[----:B------:R-:W-:Y:S01]  /*5b40*/  FFMA R22, R23, R22, -0.12148627638816833496 ;  /* 0xbdf8cdcc17167423 */ /* 0x000fe20000000016 */
[----:B------:R-:W-:Y:S01]  /*5b50*/  IADD3 R6, PT, PT, R16, UR4, RZ ;  /* 0x0000000410067c10 */ /* 0x000fe2000fffe0ff */
[----:B------:R-:W-:-:S02]  /*5b60*/  VIADD R8, R8, UR4 ;  /* 0x0000000408087c36 */ /* 0x000fc40008000000 */
[----:B------:R-:W-:Y:S01]  /*5b70*/  FFMA R12, R19, R12, -0.12148627638816833496 ;  /* 0xbdf8cdcc130c7423 */ /* 0x000fe2000000000c */
[----:B------:R-:W-:Y:S01]  /*5b80*/  FFMA R24, R23, R22, 0.13980610668659210205 ;  /* 0x3e0f295517187423 */ /* 0x000fe20000000016 */
[----:B------:R-:W2:Y:S01]  /*5b90*/  LDS R16, [R16+UR4] ;  /* 0x0000000410107984 */ /* 0x000ea20008000800 */
[----:B------:R-:W-:Y:S01]  /*5ba0*/  ISETP.GT.U32.AND P3, PT, R4, 0x7f7fffff, PT ;  /* 0x7f7fffff0400780c */ /* 0x000fe20003f64070 */
[----:B------:R-:W-:Y:S01]  /*5bb0*/  FFMA R12, R19, R12, 0.13980610668659210205 ;  /* 0x3e0f2955130c7423 */ /* 0x000fe2000000000c */
[----:B------:R-:W-:Y:S01]  /*5bc0*/  FFMA R24, R23, R24, -0.16684235632419586182 ;  /* 0xbe2ad8b917187423 */ /* 0x000fe20000000018 */
[----:B------:R-:W4:Y:S01]  /*5bd0*/  LDS R6, [R6+UR4] ;  /* 0x0000000406067984 */ /* 0x000f220008000800 */
[----:B------:R-:W-:Y:S01]  /*5be0*/  FSETP.NEU.AND P2, PT, R10, RZ, PT ;  /* 0x000000ff0a00720b */ /* 0x000fe20003f4d000 */
[----:B------:R-:W-:Y:S01]  /*5bf0*/  FFMA R22, R19, R12, -0.16684235632419586182 ;  /* 0xbe2ad8b913167423 */ /* 0x000fe2000000000c */
[----:B------:R-:W-:Y:S01]  /*5c00*/  FFMA R24, R23, R24, 0.20012299716472625732 ;  /* 0x3e4ced0b17187423 */ /* 0x000fe20000000018 */
[----:B------:R-:W-:Y:S01]  /*5c10*/  FSEL R12, RZ, -23, P4 ;  /* 0xc1b80000ff0c7808 */ /* 0x000fe20002000000 */
[----:B---3--:R-:W-:-:S04]  /*5c20*/  IMAD.WIDE R10, R11, 0x4, R2 ;  /* 0x000000040b0a7825 */ /* 0x008fc800078e0202 */
[----:B------:R-:W-:Y:S01]  /*5c30*/  FFMA R22, R19, R22, 0.20012299716472625732 ;  /* 0x3e4ced0b13167423 */ /* 0x000fe20000000016 */
[----:B------:R-:W-:Y:S01]  /*5c40*/  FFMA R24, R23, R24, -0.24999669194221496582 ;  /* 0xbe7fff2217187423 */ /* 0x000fe20000000018 */
[----:B------:R-:W-:Y:S01]  /*5c50*/  FSEL R13, R13, -INF , P0 ;  /* 0xff8000000d0d7808 */ /* 0x000fe20000000000 */
[----:B0-----:R-:W-:Y:S01]  /*5c60*/  FFMA R20, R21, 1.1920928955078125e-07, R12 ;  /* 0x3400000015147823 */ /* 0x001fe2000000000c */
[----:B------:R-:W-:Y:S01]  /*5c70*/  FFMA R22, R19, R22, -0.24999669194221496582 ;  /* 0xbe7fff2213167423 */ /* 0x000fe20000000016 */
[----:B------:R-:W-:Y:S01]  /*5c80*/  FFMA R24, R23, R24, 0.33333182334899902344 ;  /* 0x3eaaaa7817187423 */ /* 0x000fe20000000018 */
[----:B------:R-:W-:Y:S02]  /*5c90*/  FSEL R12, RZ, -23, P1 ;  /* 0xc1b80000ff0c7808 */ /* 0x000fe40000800000 */
[----:B------:R-:W-:Y:S01]  /*5ca0*/  FFMA R22, R19, R22, 0.33333182334899902344 ;  /* 0x3eaaaa7813167423 */ /* 0x000fe20000000016 */
[----:B------:R-:W-:Y:S01]  /*5cb0*/  FFMA R24, R23, R24, -0.5 ;  /* 0xbf00000017187423 */ /* 0x000fe20000000018 */
[----:B------:R-:W-:Y:S01]  /*5cc0*/  ISETP.GT.U32.AND P1, PT, R0, 0x7f7fffff, PT ;  /* 0x7f7fffff0000780c */ /* 0x000fe20003f24070 */
[----:B------:R-:W-:Y:S01]  /*5cd0*/  FFMA R15, R15, 1.1920928955078125e-07, R12 ;  /* 0x340000000f0f7823 */ /* 0x000fe2000000000c */
[----:B------:R-:W-:Y:S01]  /*5ce0*/  FFMA R22, R19, R22, -0.5 ;  /* 0xbf00000013167423 */ /* 0x000fe20000000016 */
[----:B------:R-:W-:Y:S01]  /*5cf0*/  FMUL R24, R23, R24 ;  /* 0x0000001817187220 */ /* 0x000fe20000400000 */
[----:B------:R-:W-:-:S02]  /*5d00*/  IADD3 R12, P0, PT, R10, UR4, RZ ;  /* 0x000000040a0c7c10 */ /* 0x000fc4000ff1e0ff */
[----:B------:R-:W-:Y:S01]  /*5d10*/  FMUL R22, R19, R22 ;  /* 0x0000001613167220 */ /* 0x000fe20000400000 */
[----:B------:R-:W-:-:S03]  /*5d20*/  FFMA R24, R23, R24, R23 ;  /* 0x0000001817187223 */ /* 0x000fc60000000017 */
[----:B------:R-:W-:Y:S01]  /*5d30*/  FFMA R19, R19, R22, R19 ;  /* 0x0000001613137223 */ /* 0x000fe20000000013 */
[----:B-1----:R-:W-:Y:S01]  /*5d40*/  FADD R21, R14, R13 ;  /* 0x0000000d0e157221 */ /* 0x002fe20000000000 */
[----:B------:R-:W-:Y:S01]  /*5d50*/  FFMA R24, R15, 0.69314718246459960938, R24 ;  /* 0x3f3172180f187823 */ /* 0x000fe20000000018 */
[----:B------:R-:W-:Y:S02]  /*5d60*/  IMAD.X R13, RZ, RZ, R11, P0 ;  /* 0x000000ffff0d7224 */ /* 0x000fe400000e060b */
[----:B------:R-:W-:Y:S01]  /*5d70*/  FFMA R19, R20, 0.69314718246459960938, R19 ;  /* 0x3f31721814137823 */ /* 0x000fe20000000013 */
[CC--:B------:R-:W-:Y:S01]  /*5d80*/  @P3 FFMA R19, R4.reuse, R9.reuse, +INF ;  /* 0x7f80000004133423 */ /* 0x0c0fe20000000009 */
[----:B------:R-:W-:Y:S01]  /*5d90*/  FSETP.NEU.AND P0, PT, R4, RZ, PT ;  /* 0x000000ff0400720b */ /* 0x000fe20003f0d000 */
[C---:B------:R-:W-:Y:S01]  /*5da0*/  @P1 FFMA R24, R0.reuse, R9, +INF ;  /* 0x7f80000000181423 */ /* 0x040fe20000000009 */
[----:B------:R-:W-:Y:S01]  /*5db0*/  FSETP.NEU.AND P3, PT, R0, RZ, PT ;  /* 0x000000ff0000720b */ /* 0x000fe20003f6d000 */
[----:B------:R0:W-:Y:S01]  /*5dc0*/  STG.E desc[UR14][R10.64], R21 ;  /* 0x000000150a007986 */ /* 0x0001e2000c10190e */
[----:B------:R-:W-:-:S02]  /*5dd0*/  IADD3 R14, P4, PT, R12, UR4, RZ ;  /* 0x000000040c0e7c10 */ /* 0x000fc4000ff9e0ff */
[----:B------:R-:W-:Y:S02]  /*5de0*/  FSEL R0, R18, -INF , P2 ;  /* 0xff80000012007808 */ /* 0x000fe40001000000 */
[----:B------:R-:W-:Y:S02]  /*5df0*/  FSEL R19, R19, -INF , P0 ;  /* 0xff80000013137808 */ /* 0x000fe40000000000 */
[----:B------:R-:W-:Y:S01]  /*5e00*/  FSEL R23, R24, -INF , P3 ;  /* 0xff80000018177808 */ /* 0x000fe20001800000 */
[----:B------:R-:W-:Y:S01]  /*5e10*/  FADD R17, R17, R0 ;  /* 0x0000000011117221 */ /* 0x000fe20000000000 */
[----:B------:R-:W-:Y:S01]  /*5e20*/  IADD3.X R15, PT, PT, RZ, R13, RZ, P4, !PT ;  /* 0x0000000dff0f7210 */ /* 0x000fe200027fe4ff */
[----:B--2---:R-:W-:Y:S01]  /*5e30*/  FADD R9, R16, R19 ;  /* 0x0000001310097221 */ /* 0x004fe20000000000 */
[----:B------:R-:W-:Y:S01]  /*5e40*/  IADD3 R18, P0, PT, R14, UR4, RZ ;  /* 0x000000040e127c10 */ /* 0x000fe2000ff1e0ff */
[----:B----4-:R-:W-:Y:S01]  /*5e50*/  FADD R23, R6, R23 ;  /* 0x0000001706177221 */ /* 0x010fe20000000000 */
[----:B------:R0:W-:Y:S02]  /*5e60*/  STG.E desc[UR14][R12.64], R17 ;  /* 0x000000110c007986 */ /* 0x0001e4000c10190e */
[----:B------:R-:W-:-:S02]  /*5e70*/  IADD3.X R19, PT, PT, RZ, R15, RZ, P0, !PT ;  /* 0x0000000fff137210 */ /* 0x000fc400007fe4ff */
[----:B------:R0:W-:Y:S01]  /*5e80*/  STG.E desc[UR14][R14.64], R9 ;  /* 0x000000090e007986 */ /* 0x0001e2000c10190e */
[----:B------:R-:W-:-:S03]  /*5e90*/  ISETP.GE.AND P0, PT, R8, R7, PT ;  /* 0x000000070800720c */ /* 0x000fc60003f06270 */
[----:B------:R0:W-:Y:S10]  /*5ea0*/  STG.E desc[UR14][R18.64], R23 ;  /* 0x0000001712007986 */ /* 0x0001f4000c10190e */
[----:B------:R-:W-:Y:S05]  /*5eb0*/  @!P0 BRA `(.L_x_70) ;  /* 0xfffffff400f48947 */ /* 0x000fea000383ffff */
[----:B------:R-:W-:Y:S05]  /*5ec0*/  EXIT ;  /* 0x000000000000794d */ /* 0x000fea0003800000 */
        .weak           $__internal_0_$__cuda_sm20_rcp_rn_f32_slowpath
        .type           $__internal_0_$__cuda_sm20_rcp_rn_f32_slowpath,@function
        .size           $__internal_0_$__cuda_sm20_rcp_rn_f32_slowpath,($__internal_1_$__cuda_sm20_sqrt_rn_f32_slowpath - $__internal_0_$__cuda_sm20_rcp_rn_f32_slowpath)
$__internal_0_$__cuda_sm20_rcp_rn_f32_slowpath:
[----:B------:R-:W-:-:S04]  /*5ed0*/  SHF.L.U32 R3, R0, 0x1, RZ ;  /* 0x0000000100037819 */ /* 0x000fc800000006ff */
[----:B------:R-:W-:-:S04]  /*5ee0*/  SHF.R.U32.HI R8, RZ, 0x18, R3 ;  /* 0x00000018ff087819 */ /* 0x000fc80000011603 */
[----:B------:R-:W-:-:S13]  /*5ef0*/  ISETP.NE.U32.AND P0, PT, R8, RZ, PT ;  /* 0x000000ff0800720c */ /* 0x000fda0003f05070 */
[----:B------:R-:W-:Y:S05]  /*5f00*/  @P0 BRA `(.L_x_71) ;  /* 0x00000000002c0947 */ /* 0x000fea0003800000 */
[----:B------:R-:W-:-:S04]  /*5f10*/  SHF.L.U32 R3, R0, 0x1, RZ ;  /* 0x0000000100037819 */ /* 0x000fc800000006ff */
[----:B------:R-:W-:-:S13]  /*5f20*/  ISETP.NE.AND P0, PT, R3, RZ, PT ;  /* 0x000000ff0300720c */ /* 0x000fda0003f05270 */
[----:B------:R2:W3:Y:S01]  /*5f30*/  @!P0 MUFU.RCP R3, R0 ;  /* 0x0000000000038308 */ /* 0x0004e20000001000 */
[----:B------:R-:W-:Y:S05]  /*5f40*/  @!P0 BRA `(.L_x_72) ;  /* 0x0000000000a48947 */ /* 0x000fea0003800000 */
[----:B------:R-:W-:-:S04]  /*5f50*/  FFMA R4, R0, 1.84467440737095516160e+19, RZ ;  /* 0x5f80000000047823 */ /* 0x000fc800000000ff */
[----:B---3--:R-:W2:Y:S02]  /*5f60*/  MUFU.RCP R3, R4 ;  /* 0x0000000400037308 */ /* 0x008ea40000001000 */
[----:B--2---:R-:W-:-:S04]  /*5f70*/  FFMA R0, R4, R3, -1 ;  /* 0xbf80000004007423 */ /* 0x004fc80000000003 */
[----:B------:R-:W-:-:S04]  /*5f80*/  FADD.FTZ R0, -R0, -RZ ;  /* 0x800000ff00007221 */ /* 0x000fc80000010100 */
[----:B------:R-:W-:-:S04]  /*5f90*/  FFMA R0, R3, R0, R3 ;  /* 0x0000000003007223 */ /* 0x000fc80000000003 */
[----:B------:R-:W-:Y:S01]  /*5fa0*/  FFMA R3, R0, 1.84467440737095516160e+19, RZ ;  /* 0x5f80000000037823 */ /* 0x000fe200000000ff */
[----:B------:R-:W-:Y:S06]  /*5fb0*/  BRA `(.L_x_72) ;  /* 0x0000000000887947 */ /* 0x000fec0003800000 */
.L_x_71:
[----:B------:R-:W-:-:S05]  /*5fc0*/  VIADD R10, R8, 0xffffff03 ;  /* 0xffffff03080a7836 */ /* 0x000fca0000000000 */
[----:B------:R-:W-:-:S13]  /*5fd0*/  ISETP.GT.U32.AND P0, PT, R10, 0x1, PT ;  /* 0x000000010a00780c */ /* 0x000fda0003f04070 */
[----:B------:R-:W-:Y:S05]  /*5fe0*/  @P0 BRA `(.L_x_73) ;  /* 0x0000000000780947 */ /* 0x000fea0003800000 */
[----:B------:R-:W-:Y:S02]  /*5ff0*/  LOP3.LUT R3, R0, 0x7fffff, RZ, 0xc0, !PT ;  /* 0x007fffff00037812 */ /* 0x000fe400078ec0ff */
[----:B------:R-:W-:Y:S02]  /*6000*/  MOV R7, 0x3 ;  /* 0x0000000300077802 */ /* 0x000fe40000000f00 */
[----:B------:R-:W-:Y:S02]  /*6010*/  LOP3.LUT R3, R3, 0x3f800000, RZ, 0xfc, !PT ;  /* 0x3f80000003037812 */ /* 0x000fe400078efcff */
[----:B------:R-:W-:Y:S02]  /*6020*/  SHF.L.U32 R7, R7, R10, RZ ;  /* 0x0000000a07077219 */ /* 0x000fe400000006ff */
[----:B------:R-:W0:Y:S02]  /*6030*/  MUFU.RCP R4, R3 ;  /* 0x0000000300047308 */ /* 0x000e240000001000 */
[----:B0-----:R-:W-:-:S04]  /*6040*/  FFMA R5, R3, R4, -1 ;  /* 0xbf80000003057423 */ /* 0x001fc80000000004 */
[----:B------:R-:W-:-:S04]  /*6050*/  FADD.FTZ R5, -R5, -RZ ;  /* 0x800000ff05057221 */ /* 0x000fc80000010100 */
[CCC-:B------:R-:W-:Y:S01]  /*6060*/  FFMA.RM R6, R4.reuse, R5.reuse, R4.reuse ;  /* 0x0000000504067223 */ /* 0x1c0fe20000004004 */
[----:B------:R-:W-:-:S04]  /*6070*/  FFMA.RP R5, R4, R5, R4 ;  /* 0x0000000504057223 */ /* 0x000fc80000008004 */
[C---:B------:R-:W-:Y:S02]  /*6080*/  LOP3.LUT R4, R6.reuse, 0x7fffff, RZ, 0xc0, !PT ;  /* 0x007fffff06047812 */ /* 0x040fe400078ec0ff */
[----:B------:R-:W-:Y:S02]  /*6090*/  FSETP.NEU.FTZ.AND P0, PT, R6, R5, PT ;  /* 0x000000050600720b */ /* 0x000fe40003f1d000 */
[----:B------:R-:W-:Y:S02]  /*60a0*/  LOP3.LUT R4, R4, 0x800000, RZ, 0xfc, !PT ;  /* 0x0080000004047812 */ /* 0x000fe400078efcff */
[----:B------:R-:W-:Y:S02]  /*60b0*/  SEL R5, RZ, 0xffffffff, !P0 ;  /* 0xffffffffff057807 */ /* 0x000fe40004000000 */
[----:B------:R-:W-:Y:S02]  /*60c0*/  LOP3.LUT R7, R7, R4, RZ, 0xc0, !PT ;  /* 0x0000000407077212 */ /* 0x000fe400078ec0ff */
[----:B------:R-:W-:-:S02]  /*60d0*/  IADD3 R5, PT, PT, -R5, RZ, RZ ;  /* 0x000000ff05057210 */ /* 0x000fc40007ffe1ff */
[-C--:B------:R-:W-:Y:S02]  /*60e0*/  SHF.R.U32.HI R7, RZ, R10.reuse, R7 ;  /* 0x0000000aff077219 */ /* 0x080fe40000011607 */
[----:B------:R-:W-:Y:S02]  /*60f0*/  LOP3.LUT P1, RZ, R5, R10, R4, 0xf8, !PT ;  /* 0x0000000a05ff7212 */ /* 0x000fe4000782f804 */
[C---:B------:R-:W-:Y:S02]  /*6100*/  LOP3.LUT P0, RZ, R7.reuse, 0x1, RZ, 0xc0, !PT ;  /* 0x0000000107ff7812 */ /* 0x040fe4000780c0ff */
[----:B------:R-:W-:-:S04]  /*6110*/  LOP3.LUT P2, RZ, R7, 0x2, RZ, 0xc0, !PT ;  /* 0x0000000207ff7812 */ /* 0x000fc8000784c0ff */
[----:B------:R-:W-:Y:S02]  /*6120*/  PLOP3.LUT P0, PT, P0, P1, P2, 0xe0, 0x0 ;  /* 0x000000000000781c */ /* 0x000fe40000703c20 */
[----:B------:R-:W-:Y:S02]  /*6130*/  LOP3.LUT P1, RZ, R0, 0x7fffff, RZ, 0xc0, !PT ;  /* 0x007fffff00ff7812 */ /* 0x000fe4000782c0ff */
[----:B------:R-:W-:-:S05]  /*6140*/  SEL R3, RZ, 0x1, !P0 ;  /* 0x00000001ff037807 */ /* 0x000fca0004000000 */
[----:B------:R-:W-:-:S05]  /*6150*/  IMAD.MOV R3, RZ, RZ, -R3 ;  /* 0x000000ffff037224 */ /* 0x000fca00078e0a03 */
[----:B------:R-:W-:Y:S02]  /*6160*/  ISETP.GE.AND P0, PT, R3, RZ, PT ;  /* 0x000000ff0300720c */ /* 0x000fe40003f06270 */
[----:B------:R-:W-:-:S04]  /*6170*/  IADD3 R3, PT, PT, R8, -0xfc, RZ ;  /* 0xffffff0408037810 */ /* 0x000fc80007ffe0ff */
[----:B------:R-:W-:-:S07]  /*6180*/  SHF.R.U32.HI R3, RZ, R3, R4 ;  /* 0x00000003ff037219 */ /* 0x000fce0000011604 */
[----:B------:R-:W-:-:S05]  /*6190*/  @!P0 IADD3 R3, PT, PT, R3, 0x1, RZ ;  /* 0x0000000103038810 */ /* 0x000fca0007ffe0ff */
[----:B------:R-:W-:-:S05]  /*61a0*/  @!P1 IMAD.SHL.U32 R3, R3, 0x2, RZ ;  /* 0x0000000203039824 */ /* 0x000fca00078e00ff */
[----:B------:R-:W-:Y:S01]  /*61b0*/  LOP3.LUT R3, R3, 0x80000000, R0, 0xf8, !PT ;  /* 0x8000000003037812 */ /* 0x000fe200078ef800 */
[----:B------:R-:W-:Y:S06]  /*61c0*/  BRA `(.L_x_72) ;  /* 0x0000000000047947 */ /* 0x000fec0003800000 */
.L_x_73:
[----:B------:R0:W1:Y:S02]  /*61d0*/  MUFU.RCP R3, R0 ;  /* 0x0000000000037308 */ /* 0x0000640000001000 */
.L_x_72:
[----:B0123--:R-:W-:Y:S01]  /*61e0*/  MOV R0, R3 ;  /* 0x0000000300007202 */ /* 0x00ffe20000000f00 */
[----:B------:R-:W-:-:S04]  /*61f0*/  HFMA2 R3, -RZ, RZ, 0, 0 ;  /* 0x00000000ff037431 */ /* 0x000fc800000001ff */
[----:B------:R-:W-:Y:S05]  /*6200*/  RET.REL.NODEC R2 `(_Z22flash_attention_kernelPKfS0_S0_PfS1_iiii) ;  /* 0xffffff9c027c7950 */ /* 0x000fea0003c3ffff */
        .weak           $__internal_1_$__cuda_sm20_sqrt_rn_f32_slowpath
        .type           $__internal_1_$__cuda_sm20_sqrt_rn_f32_slowpath,@function
        .size           $__internal_1_$__cuda_sm20_sqrt_rn_f32_slowpath,($__internal_2_$__cuda_sm3x_div_rn_noftz_f32_slowpath - $__internal_1_$__cuda_sm20_sqrt_rn_f32_slowpath)
$__internal_1_$__cuda_sm20_sqrt_rn_f32_slowpath:
[----:B------:R-:W-:-:S13]  /*6210*/  LOP3.LUT P0, RZ, R0, 0x7fffffff, RZ, 0xc0, !PT ;  /* 0x7fffffff00ff7812 */ /* 0x000fda000780c0ff */
[----:B------:R-:W-:Y:S01]  /*6220*/  @!P0 IMAD.MOV.U32 R2, RZ, RZ, R0 ;  /* 0x000000ffff028224 */ /* 0x000fe200078e0000 */
[----:B------:R-:W-:Y:S06]  /*6230*/  @!P0 BRA `(.L_x_74) ;  /* 0x0000000000448947 */ /* 0x000fec0003800000 */
[----:B------:R-:W-:-:S13]  /*6240*/  FSETP.GEU.FTZ.AND P0, PT, R0, RZ, PT ;  /* 0x000000ff0000720b */ /* 0x000fda0003f1e000 */
[----:B------:R-:W-:Y:S01]  /*6250*/  @!P0 MOV R2, 0x7fffffff ;  /* 0x7fffffff00028802 */ /* 0x000fe20000000f00 */
[----:B------:R-:W-:Y:S06]  /*6260*/  @!P0 BRA `(.L_x_74) ;  /* 0x0000000000388947 */ /* 0x000fec0003800000 */
[----:B------:R-:W-:-:S13]  /*6270*/  FSETP.GTU.FTZ.AND P0, PT, |R0|, +INF , PT ;  /* 0x7f8000000000780b */ /* 0x000fda0003f1c200 */
[----:B------:R-:W-:Y:S01]  /*6280*/  @P0 FADD.FTZ R2, R0, 1 ;  /* 0x3f80000000020421 */ /* 0x000fe20000010000 */
[----:B------:R-:W-:Y:S06]  /*6290*/  @P0 BRA `(.L_x_74) ;  /* 0x00000000002c0947 */ /* 0x000fec0003800000 */
[----:B------:R-:W-:-:S13]  /*62a0*/  FSETP.NEU.FTZ.AND P0, PT, |R0|, +INF , PT ;  /* 0x7f8000000000780b */ /* 0x000fda0003f1d200 */
[----:B------:R-:W-:Y:S01]  /*62b0*/  @!P0 MOV R2, R0 ;  /* 0x0000000000028202 */ /* 0x000fe20000000f00 */
[----:B------:R-:W-:Y:S06]  /*62c0*/  @!P0 BRA `(.L_x_74) ;  /* 0x0000000000208947 */ /* 0x000fec0003800000 */
[----:B------:R-:W-:-:S04]  /*62d0*/  FFMA R0, R0, 1.84467440737095516160e+19, RZ ;  /* 0x5f80000000007823 */ /* 0x000fc800000000ff */
[----:B------:R-:W0:Y:S02]  /*62e0*/  MUFU.RSQ R3, R0 ;  /* 0x0000000000037308 */ /* 0x000e240000001400 */
[----:B0-----:R-:W-:Y:S01]  /*62f0*/  FMUL.FTZ R5, R0, R3 ;  /* 0x0000000300057220 */ /* 0x001fe20000410000 */
[----:B------:R-:W-:-:S03]  /*6300*/  FMUL.FTZ R3, R3, 0.5 ;  /* 0x3f00000003037820 */ /* 0x000fc60000410000 */
[----:B------:R-:W-:-:S04]  /*6310*/  FADD.FTZ R2, -R5, -RZ ;  /* 0x800000ff05027221 */ /* 0x000fc80000010100 */
[----:B------:R-:W-:-:S04]  /*6320*/  FFMA R2, R5, R2, R0 ;  /* 0x0000000205027223 */ /* 0x000fc80000000000 */
[----:B------:R-:W-:-:S04]  /*6330*/  FFMA R2, R2, R3, R5 ;  /* 0x0000000302027223 */ /* 0x000fc80000000005 */
[----:B------:R-:W-:-:S07]  /*6340*/  FMUL.FTZ R2, R2, 2.3283064365386962891e-10 ;  /* 0x2f80000002027820 */ /* 0x000fce0000410000 */
.L_x_74:
[----:B------:R-:W-:Y:S02]  /*6350*/  HFMA2 R3, -RZ, RZ, 0, 0 ;  /* 0x00000000ff037431 */ /* 0x000fe400000001ff */
[----:B------:R-:W-:Y:S01]  /*6360*/  IMAD.MOV.U32 R0, RZ, RZ, R2 ;  /* 0x000000ffff007224 */ /* 0x000fe200078e0002 */
[----:B------:R-:W-:-:S04]  /*6370*/  MOV R2, R4 ;  /* 0x0000000400027202 */ /* 0x000fc80000000f00 */
[----:B------:R-:W-:Y:S05]  /*6380*/  RET.REL.NODEC R2 `(_Z22flash_attention_kernelPKfS0_S0_PfS1_iiii) ;  /* 0xffffff9c021c7950 */ /* 0x000fea0003c3ffff */
        .weak           $__internal_2_$__cuda_sm3x_div_rn_noftz_f32_slowpath
        .type           $__internal_2_$__cuda_sm3x_div_rn_noftz_f32_slowpath,@function
        .size           $__internal_2_$__cuda_sm3x_div_rn_noftz_f32_slowpath,(.L_x_89 - $__internal_2_$__cuda_sm3x_div_rn_noftz_f32_slowpath)
$__internal_2_$__cuda_sm3x_div_rn_noftz_f32_slowpath:
[----:B------:R-:W-:Y:S01]  /*6390*/  SHF.R.U32.HI R9, RZ, 0x17, R3 ;  /* 0x00000017ff097819 */ /* 0x000fe20000011603 */
[----:B------:R-:W-:Y:S01]  /*63a0*/  BSSY.RECONVERGENT B3, `(.L_x_75) ;  /* 0x0000064000037945 */ /* 0x000fe20003800200 */
[----:B------:R-:W-:Y:S02]  /*63b0*/  SHF.R.U32.HI R18, RZ, 0x17, R0 ;  /* 0x00000017ff127819 */ /* 0x000fe40000011600 */
[----:B------:R-:W-:Y:S02]  /*63c0*/  LOP3.LUT R9, R9, 0xff, RZ, 0xc0, !PT ;  /* 0x000000ff09097812 */ /* 0x000fe400078ec0ff */
[----:B------:R-:W-:-:S03]  /*63d0*/  LOP3.LUT R18, R18, 0xff, RZ, 0xc0, !PT ;  /* 0x000000ff12127812 */ /* 0x000fc600078ec0ff */
[----:B------:R-:W-:Y:S01]  /*63e0*/  VIADD R11, R9, 0xffffffff ;  /* 0xffffffff090b7836 */ /* 0x000fe20000000000 */
[----:B------:R-:W-:-:S04]  /*63f0*/  IADD3 R19, PT, PT, R18, -0x1, RZ ;  /* 0xffffffff12137810 */ /* 0x000fc80007ffe0ff */
[----:B------:R-:W-:-:S04]  /*6400*/  ISETP.GT.U32.AND P0, PT, R11, 0xfd, PT ;  /* 0x000000fd0b00780c */ /* 0x000fc80003f04070 */
[----:B------:R-:W-:-:S13]  /*6410*/  ISETP.GT.U32.OR P0, PT, R19, 0xfd, P0 ;  /* 0x000000fd1300780c */ /* 0x000fda0000704470 */
[----:B------:R-:W-:Y:S01]  /*6420*/  @!P0 MOV R11, RZ ;  /* 0x000000ff000b8202 */ /* 0x000fe20000000f00 */
[----:B------:R-:W-:Y:S06]  /*6430*/  @!P0 BRA `(.L_x_76) ;  /* 0x0000000000648947 */ /* 0x000fec0003800000 */
[----:B------:R-:W-:Y:S02]  /*6440*/  FSETP.GTU.FTZ.AND P0, PT, |R0|, +INF , PT ;  /* 0x7f8000000000780b */ /* 0x000fe40003f1c200 */
[----:B------:R-:W-:-:S04]  /*6450*/  FSETP.GTU.FTZ.AND P1, PT, |R3|, +INF , PT ;  /* 0x7f8000000300780b */ /* 0x000fc80003f3c200 */
[----:B------:R-:W-:-:S13]  /*6460*/  PLOP3.LUT P0, PT, P0, P1, PT, 0xf8, 0x8f ;  /* 0x00000000008f781c */ /* 0x000fda0000703f70 */
[----:B------:R-:W-:Y:S05]  /*6470*/  @P0 BRA `(.L_x_77) ;  /* 0x0000000400540947 */ /* 0x000fea0003800000 */
[----:B------:R-:W-:-:S13]  /*6480*/  LOP3.LUT P0, RZ, R3, 0x7fffffff, R0, 0xc8, !PT ;  /* 0x7fffffff03ff7812 */ /* 0x000fda000780c800 */
[----:B------:R-:W-:Y:S05]  /*6490*/  @!P0 BRA `(.L_x_78) ;  /* 0x0000000400448947 */ /* 0x000fea0003800000 */
[C---:B------:R-:W-:Y:S02]  /*64a0*/  FSETP.NEU.FTZ.AND P0, PT, |R0|.reuse, +INF , PT ;  /* 0x7f8000000000780b */ /* 0x040fe40003f1d200 */
[----:B------:R-:W-:Y:S02]  /*64b0*/  FSETP.NEU.FTZ.AND P2, PT, |R3|, +INF , PT ;  /* 0x7f8000000300780b */ /* 0x000fe40003f5d200 */
[----:B------:R-:W-:-:S11]  /*64c0*/  FSETP.NEU.FTZ.AND P1, PT, |R0|, +INF , PT ;  /* 0x7f8000000000780b */ /* 0x000fd60003f3d200 */
[----:B------:R-:W-:Y:S05]  /*64d0*/  @!P2 BRA !P0, `(.L_x_78) ;  /* 0x000000040034a947 */ /* 0x000fea0004000000 */
[----:B------:R-:W-:-:S04]  /*64e0*/  LOP3.LUT P0, RZ, R0, 0x7fffffff, RZ, 0xc0, !PT ;  /* 0x7fffffff00ff7812 */ /* 0x000fc8000780c0ff */
[----:B------:R-:W-:-:S13]  /*64f0*/  PLOP3.LUT P0, PT, P2, P0, PT, 0x2f, 0xf2 ;  /* 0x0000000000f2781c */ /* 0x000fda0001700577 */
[----:B------:R-:W-:Y:S05]  /*6500*/  @P0 BRA `(.L_x_79) ;  /* 0x0000000400200947 */ /* 0x000fea0003800000 */
[----:B------:R-:W-:-:S04]  /*6510*/  LOP3.LUT P0, RZ, R3, 0x7fffffff, RZ, 0xc0, !PT ;  /* 0x7fffffff03ff7812 */ /* 0x000fc8000780c0ff */
[----:B------:R-:W-:-:S13]  /*6520*/  PLOP3.LUT P0, PT, P1, P0, PT, 0x2f, 0xf2 ;  /* 0x0000000000f2781c */ /* 0x000fda0000f00577 */
[----:B------:R-:W-:Y:S05]  /*6530*/  @P0 BRA `(.L_x_80) ;  /* 0x0000000400080947 */ /* 0x000fea0003800000 */
[----:B------:R-:W-:-:S05]  /*6540*/  VIADD R11, R18, 0xffffffff ;  /* 0xffffffff120b7836 */ /* 0x000fca0000000000 */
[----:B------:R-:W-:Y:S02]  /*6550*/  ISETP.GE.AND P0, PT, R11, RZ, PT ;  /* 0x000000ff0b00720c */ /* 0x000fe40003f06270 */
[----:B------:R-:W-:-:S04]  /*6560*/  IADD3 R11, PT, PT, R9, -0x1, RZ ;  /* 0xffffffff090b7810 */ /* 0x000fc80007ffe0ff */
[----:B------:R-:W-:-:S07]  /*6570*/  ISETP.GE.AND P1, PT, R11, RZ, PT ;  /* 0x000000ff0b00720c */ /* 0x000fce0003f26270 */
[----:B------:R-:W-:Y:S01]  /*6580*/  @P0 MOV R11, RZ ;  /* 0x000000ff000b0202 */ /* 0x000fe20000000f00 */
[----:B------:R-:W-:Y:S02]  /*6590*/  @!P0 IMAD.MOV.U32 R11, RZ, RZ, -0x40 ;  /* 0xffffffc0ff0b8424 */ /* 0x000fe400078e00ff */
[----:B------:R-:W-:-:S03]  /*65a0*/  @!P0 FFMA R0, R0, 1.84467440737095516160e+19, RZ ;  /* 0x5f80000000008823 */ /* 0x000fc600000000ff */
[----:B------:R-:W-:Y:S01]  /*65b0*/  @!P1 FFMA R3, R3, 1.84467440737095516160e+19, RZ ;  /* 0x5f80000003039823 */ /* 0x000fe200000000ff */
[----:B------:R-:W-:-:S07]  /*65c0*/  @!P1 IADD3 R11, PT, PT, R11, 0x40, RZ ;  /* 0x000000400b0b9810 */ /* 0x000fce0007ffe0ff */
.L_x_76:
[----:B------:R-:W-:Y:S01]  /*65d0*/  LEA R24, R9, 0xc0800000, 0x17 ;  /* 0xc080000009187811 */ /* 0x000fe200078eb8ff */
[----:B------:R-:W-:Y:S01]  /*65e0*/  VIADD R18, R18, 0xffffff81 ;  /* 0xffffff8112127836 */ /* 0x000fe20000000000 */
[----:B------:R-:W-:Y:S02]  /*65f0*/  BSSY.RECONVERGENT B4, `(.L_x_81) ;  /* 0x0000035000047945 */ /* 0x000fe40003800200 */
[----:B------:R-:W-:Y:S01]  /*6600*/  IADD3 R24, PT, PT, -R24, R3, RZ ;  /* 0x0000000318187210 */ /* 0x000fe20007ffe1ff */
[C---:B------:R-:W-:Y:S01]  /*6610*/  IMAD R0, R18.reuse, -0x800000, R0 ;  /* 0xff80000012007824 */ /* 0x040fe200078e0200 */
[----:B------:R-:W-:Y:S02]  /*6620*/  IADD3 R18, PT, PT, R18, 0x7f, -R9 ;  /* 0x0000007f12127810 */ /* 0x000fe40007ffe809 */
[----:B------:R-:W0:Y:S01]  /*6630*/  MUFU.RCP R20, R24 ;  /* 0x0000001800147308 */ /* 0x000e220000001000 */
[----:B------:R-:W-:Y:S01]  /*6640*/  FADD.FTZ R3, -R24, -RZ ;  /* 0x800000ff18037221 */ /* 0x000fe20000010100 */
[----:B------:R-:W-:-:S03]  /*6650*/  IADD3 R11, PT, PT, R18, R11, RZ ;  /* 0x0000000b120b7210 */ /* 0x000fc60007ffe0ff */
[----:B0-----:R-:W-:-:S04]  /*6660*/  FFMA R19, R20, R3, 1 ;  /* 0x3f80000014137423 */ /* 0x001fc80000000003 */
[----:B------:R-:W-:-:S04]  /*6670*/  FFMA R19, R20, R19, R20 ;  /* 0x0000001314137223 */ /* 0x000fc80000000014 */
[----:B------:R-:W-:-:S04]  /*6680*/  FFMA R20, R0, R19, RZ ;  /* 0x0000001300147223 */ /* 0x000fc800000000ff */
[----:B------:R-:W-:-:S04]  /*6690*/  FFMA R21, R3, R20, R0 ;  /* 0x0000001403157223 */ /* 0x000fc80000000000 */
[----:B------:R-:W-:-:S04]  /*66a0*/  FFMA R20, R19, R21, R20 ;  /* 0x0000001513147223 */ /* 0x000fc80000000014 */
[----:B------:R-:W-:-:S04]  /*66b0*/  FFMA R3, R3, R20, R0 ;  /* 0x0000001403037223 */ /* 0x000fc80000000000 */
[----:B------:R-:W-:-:S05]  /*66c0*/  FFMA R0, R19, R3, R20 ;  /* 0x0000000313007223 */ /* 0x000fca0000000014 */
[----:B------:R-:W-:-:S04]  /*66d0*/  SHF.R.U32.HI R9, RZ, 0x17, R0 ;  /* 0x00000017ff097819 */ /* 0x000fc80000011600 */
[----:B------:R-:W-:-:S04]  /*66e0*/  LOP3.LUT R18, R9, 0xff, RZ, 0xc0, !PT ;  /* 0x000000ff09127812 */ /* 0x000fc800078ec0ff */
[----:B------:R-:W-:-:S05]  /*66f0*/  IADD3 R9, PT, PT, R18, R11, RZ ;  /* 0x0000000b12097210 */ /* 0x000fca0007ffe0ff */
[----:B------:R-:W-:-:S05]  /*6700*/  VIADD R18, R9, 0xffffffff ;  /* 0xffffffff09127836 */ /* 0x000fca0000000000 */
[----:B------:R-:W-:-:S13]  /*6710*/  ISETP.GE.U32.AND P0, PT, R18, 0xfe, PT ;  /* 0x000000fe1200780c */ /* 0x000fda0003f06070 */
[----:B------:R-:W-:Y:S05]  /*6720*/  @!P0 BRA `(.L_x_82) ;  /* 0x0000000000808947 */ /* 0x000fea0003800000 */
[----:B------:R-:W-:-:S13]  /*6730*/  ISETP.GT.AND P0, PT, R9, 0xfe, PT ;  /* 0x000000fe0900780c */ /* 0x000fda0003f04270 */
[----:B------:R-:W-:Y:S05]  /*6740*/  @P0 BRA `(.L_x_83) ;  /* 0x00000000006c0947 */ /* 0x000fea0003800000 */
[----:B------:R-:W-:-:S13]  /*6750*/  ISETP.GE.AND P0, PT, R9, 0x1, PT ;  /* 0x000000010900780c */ /* 0x000fda0003f06270 */
[----:B------:R-:W-:Y:S05]  /*6760*/  @P0 BRA `(.L_x_84) ;  /* 0x0000000000740947 */ /* 0x000fea0003800000 */
[----:B------:R-:W-:Y:S02]  /*6770*/  ISETP.GE.AND P0, PT, R9, -0x18, PT ;  /* 0xffffffe80900780c */ /* 0x000fe40003f06270 */
[----:B------:R-:W-:-:S11]  /*6780*/  LOP3.LUT R0, R0, 0x80000000, RZ, 0xc0, !PT ;  /* 0x8000000000007812 */ /* 0x000fd600078ec0ff */
[----:B------:R-:W-:Y:S05]  /*6790*/  @!P0 BRA `(.L_x_84) ;  /* 0x0000000000688947 */ /* 0x000fea0003800000 */
[CCC-:B------:R-:W-:Y:S01]  /*67a0*/  FFMA.RZ R11, R19.reuse, R3.reuse, R20.reuse ;  /* 0x00000003130b7223 */ /* 0x1c0fe2000000c014 */
[CCC-:B------:R-:W-:Y:S01]  /*67b0*/  FFMA.RP R18, R19.reuse, R3.reuse, R20.reuse ;  /* 0x0000000313127223 */ /* 0x1c0fe20000008014 */
[----:B------:R-:W-:Y:S01]  /*67c0*/  FFMA.RM R19, R19, R3, R20 ;  /* 0x0000000313137223 */ /* 0x000fe20000004014 */
[----:B------:R-:W-:Y:S02]  /*67d0*/  IADD3 R3, PT, PT, R9, 0x20, RZ ;  /* 0x0000002009037810 */ /* 0x000fe40007ffe0ff */
[----:B------:R-:W-:Y:S02]  /*67e0*/  LOP3.LUT R11, R11, 0x7fffff, RZ, 0xc0, !PT ;  /* 0x007fffff0b0b7812 */ /* 0x000fe400078ec0ff */
[----:B------:R-:W-:Y:S02]  /*67f0*/  ISETP.NE.AND P2, PT, R9, RZ, PT ;  /* 0x000000ff0900720c */ /* 0x000fe40003f45270 */
[----:B------:R-:W-:Y:S02]  /*6800*/  LOP3.LUT R20, R11, 0x800000, RZ, 0xfc, !PT ;  /* 0x008000000b147812 */ /* 0x000fe400078efcff */
[----:B------:R-:W-:-:S02]  /*6810*/  ISETP.NE.AND P1, PT, R9, RZ, PT ;  /* 0x000000ff0900720c */ /* 0x000fc40003f25270 */
[----:B------:R-:W-:Y:S02]  /*6820*/  IADD3 R9, PT, PT, -R9, RZ, RZ ;  /* 0x000000ff09097210 */ /* 0x000fe40007ffe1ff */
[----:B------:R-:W-:Y:S02]  /*6830*/  SHF.L.U32 R3, R20, R3, RZ ;  /* 0x0000000314037219 */ /* 0x000fe400000006ff */
[----:B------:R-:W-:Y:S02]  /*6840*/  FSETP.NEU.FTZ.AND P0, PT, R18, R19, PT ;  /* 0x000000131200720b */ /* 0x000fe40003f1d000 */
[----:B------:R-:W-:Y:S02]  /*6850*/  SEL R9, R9, RZ, P2 ;  /* 0x000000ff09097207 */ /* 0x000fe40001000000 */
[----:B------:R-:W-:Y:S02]  /*6860*/  ISETP.NE.AND P1, PT, R3, RZ, P1 ;  /* 0x000000ff0300720c */ /* 0x000fe40000f25270 */
[----:B------:R-:W-:-:S02]  /*6870*/  SHF.R.U32.HI R20, RZ, R9, R20 ;  /* 0x00000009ff147219 */ /* 0x000fc40000011614 */
[----:B------:R-:W-:Y:S02]  /*6880*/  PLOP3.LUT P0, PT, P0, P1, PT, 0xf8, 0x8f ;  /* 0x00000000008f781c */ /* 0x000fe40000703f70 */
[----:B------:R-:W-:Y:S02]  /*6890*/  SHF.R.U32.HI R9, RZ, 0x1, R20 ;  /* 0x00000001ff097819 */ /* 0x000fe40000011614 */
[----:B------:R-:W-:-:S04]  /*68a0*/  SEL R18, RZ, 0x1, !P0 ;  /* 0x00000001ff127807 */ /* 0x000fc80004000000 */
[----:B------:R-:W-:-:S04]  /*68b0*/  LOP3.LUT R3, R18, 0x1, R9, 0xf8, !PT ;  /* 0x0000000112037812 */ /* 0x000fc800078ef809 */
[----:B------:R-:W-:-:S05]  /*68c0*/  LOP3.LUT R20, R3, R20, RZ, 0xc0, !PT ;  /* 0x0000001403147212 */ /* 0x000fca00078ec0ff */
[----:B------:R-:W-:-:S05]  /*68d0*/  IMAD.IADD R9, R9, 0x1, R20 ;  /* 0x0000000109097824 */ /* 0x000fca00078e0214 */
[----:B------:R-:W-:Y:S01]  /*68e0*/  LOP3.LUT R0, R9, R0, RZ, 0xfc, !PT ;  /* 0x0000000009007212 */ /* 0x000fe200078efcff */
[----:B------:R-:W-:Y:S06]  /*68f0*/  BRA `(.L_x_84) ;  /* 0x0000000000107947 */ /* 0x000fec0003800000 */
.L_x_83:
[----:B------:R-:W-:-:S04]  /*6900*/  LOP3.LUT R0, R0, 0x80000000, RZ, 0xc0, !PT ;  /* 0x8000000000007812 */ /* 0x000fc800078ec0ff */
[----:B------:R-:W-:Y:S01]  /*6910*/  LOP3.LUT R0, R0, 0x7f800000, RZ, 0xfc, !PT ;  /* 0x7f80000000007812 */ /* 0x000fe200078efcff */
[----:B------:R-:W-:Y:S06]  /*6920*/  BRA `(.L_x_84) ;  /* 0x0000000000047947 */ /* 0x000fec0003800000 */
.L_x_82:
[----:B------:R-:W-:-:S07]  /*6930*/  LEA R0, R11, R0, 0x17 ;  /* 0x000000000b007211 */ /* 0x000fce00078eb8ff */
.L_x_84:
[----:B------:R-:W-:Y:S05]  /*6940*/  BSYNC.RECONVERGENT B4 ;  /* 0x0000000000047941 */ /* 0x000fea0003800200 */
.L_x_81:
[----:B------:R-:W-:Y:S05]  /*6950*/  BRA `(.L_x_85) ;  /* 0x0000000000207947 */ /* 0x000fea0003800000 */
.L_x_80:
[----:B------:R-:W-:-:S04]  /*6960*/  LOP3.LUT R0, R3, 0x80000000, R0, 0x48, !PT ;  /* 0x8000000003007812 */ /* 0x000fc800078e4800 */
[----:B------:R-:W-:Y:S01]  /*6970*/  LOP3.LUT R0, R0, 0x7f800000, RZ, 0xfc, !PT ;  /* 0x7f80000000007812 */ /* 0x000fe200078efcff */
[----:B------:R-:W-:Y:S06]  /*6980*/  BRA `(.L_x_85) ;  /* 0x0000000000147947 */ /* 0x000fec0003800000 */
.L_x_79:
[----:B------:R-:W-:Y:S01]  /*6990*/  LOP3.LUT R0, R3, 0x80000000, R0, 0x48, !PT ;  /* 0x8000000003007812 */ /* 0x000fe200078e4800 */
[----:B------:R-:W-:Y:S06]  /*69a0*/  BRA `(.L_x_85) ;  /* 0x00000000000c7947 */ /* 0x000fec0003800000 */
.L_x_78:
[----:B------:R-:W0:Y:S01]  /*69b0*/  MUFU.RSQ R0, -QNAN ;  /* 0xffc0000000007908 */ /* 0x000e220000001400 */
[----:B------:R-:W-:Y:S05]  /*69c0*/  BRA `(.L_x_85) ;  /* 0x0000000000047947 */ /* 0x000fea0003800000 */
.L_x_77:
[----:B------:R-:W-:-:S07]  /*69d0*/  FADD.FTZ R0, R0, R3 ;  /* 0x0000000300007221 */ /* 0x000fce0000010000 */
.L_x_85:
[----:B------:R-:W-:Y:S05]  /*69e0*/  BSYNC.RECONVERGENT B3 ;  /* 0x0000000000037941 */ /* 0x000fea0003800200 */
.L_x_75:
[----:B------:R-:W-:-:S04]  /*69f0*/  HFMA2 R11, -RZ, RZ, 0, 0 ;  /* 0x00000000ff0b7431 */ /* 0x000fc800000001ff */
[----:B0-----:R-:W-:Y:S05]  /*6a00*/  RET.REL.NODEC R10 `(_Z22flash_attention_kernelPKfS0_S0_PfS1_iiii) ;  /* 0xffffff940a7c7950 */ /* 0x001fea0003c3ffff */
.L_x_86:
[----:B------:R-:W-:-:S00]  /*6a10*/  BRA `(.L_x_86) ;  /* 0xfffffffc00fc7947 */ /* 0x000fc0000383ffff */
[----:B------:R-:W-:-:S00]  /*6a20*/  NOP ;  /* 0x0000000000007918 */ /* 0x000fc00000000000 */
        /* <DEDUP_REMOVED lines=13> */
.L_x_89:


//--------------------- .nv.shared._Z22flash_attention_kernelPKfS0_S0_PfS1_iiii --------------------------
	.section	.nv.shared._Z22flash_attention_kernelPKfS0_S0_PfS1_iiii,"aw",@nobits
	.sectionflags	@""
	.align	16
	.zero		1024


//--------------------- .nv.shared.reserved.0     --------------------------
	.section	.nv.shared.reserved.0,"aw",@nobits
	.weak		__nv_reservedSMEM_offset_0_alias
	.size		__nv_reservedSMEM_offset_0_alias, 0, 64
	.other		__nv_reservedSMEM_offset_0_alias,@"STO_CUDA_RESERVED_SHARED STV_DEFAULT"
__nv_reservedSMEM_offset_0_alias:
	.zero		0
	.zero		64


//--------------------- .nv.constant0._Z22flash_attention_kernelPKfS0_S0_PfS1_iiii --------------------------
	.section	.nv.constant0._Z22flash_attention_kernelPKfS0_S0_PfS1_iiii,"a",@progbits
	.sectionflags	@""
	.align	4
.nv.constant0._Z22flash_attention_kernelPKfS0_S0_PfS1_iiii:
	.zero		952


//--------------------- SYMBOLS --------------------------

	.type		.nv.reservedSmem.offset0,@object
	.size		.nv.reservedSmem.offset0,0x4
	.type		.nv.reservedSmem.cap,@object
	.size		.nv.reservedSmem.cap,0x4
